//
// Generated by NVIDIA NVVM Compiler
//
// Compiler Build ID: CL-36424714
// Cuda compilation tools, release 13.0, V13.0.88
// Based on NVVM 20.0.0
//

.version 9.0
.target sm_100
.address_size 64

	// .globl	_Z11mergeKernelPsiii
.extern .func  (.param .b32 func_retval0) vprintf
(
	.param .b64 vprintf_param_0,
	.param .b64 vprintf_param_1
)
;
.global .align 1 .b8 $str[31] = {10, 32, 116, 104, 114, 101, 97, 100, 58, 32, 37, 100, 44, 32, 60, 37, 100, 44, 32, 37, 100, 62, 44, 32, 109, 105, 100, 32, 37, 100};

.visible .entry _Z11mergeKernelPsiii(
	.param .u64 .ptr .align 1 _Z11mergeKernelPsiii_param_0,
	.param .u32 _Z11mergeKernelPsiii_param_1,
	.param .u32 _Z11mergeKernelPsiii_param_2,
	.param .u32 _Z11mergeKernelPsiii_param_3
)
{
	.local .align 16 .b8 	__local_depot0[16];
	.reg .b64 	%SP;
	.reg .b64 	%SPL;
	.reg .pred 	%p<33>;
	.reg .b16 	%rs<47>;
	.reg .b32 	%r<163>;
	.reg .b64 	%rd<141>;

	mov.u64 	%SPL, __local_depot0;
	cvta.local.u64 	%SP, %SPL;
	ld.param.u64 	%rd25, [_Z11mergeKernelPsiii_param_0];
	ld.param.u32 	%r87, [_Z11mergeKernelPsiii_param_1];
	ld.param.u32 	%r89, [_Z11mergeKernelPsiii_param_2];
	ld.param.u32 	%r88, [_Z11mergeKernelPsiii_param_3];
	cvta.to.global.u64 	%rd1, %rd25;
	mov.u32 	%r90, %ntid.x;
	mov.u32 	%r91, %ctaid.x;
	mov.u32 	%r92, %tid.x;
	mad.lo.s32 	%r1, %r90, %r91, %r92;
	mul.lo.s32 	%r152, %r87, %r1;
	add.s32 	%r3, %r87, -1;
	shr.u32 	%r93, %r3, 31;
	add.s32 	%r94, %r3, %r93;
	shr.s32 	%r4, %r94, 1;
	add.s32 	%r5, %r4, %r152;
	setp.ge.s32 	%p1, %r152, %r89;
	@%p1 bra 	$L__BB0_39;
	add.u64 	%rd26, %SP, 0;
	add.u64 	%rd27, %SPL, 0;
	add.s32 	%r95, %r3, %r152;
	st.local.v4.u32 	[%rd27], {%r1, %r152, %r95, %r5};
	mov.u64 	%rd28, $str;
	cvta.global.u64 	%rd29, %rd28;
	{ // callseq 0, 0
	.param .b64 param0;
	st.param.b64 	[param0], %rd29;
	.param .b64 param1;
	st.param.b64 	[param1], %rd26;
	.param .b32 retval0;
	call.uni (retval0), 
	vprintf, 
	(
	param0, 
	param1
	);
	ld.param.b32 	%r96, [retval0];
	} // callseq 0
	sub.s32 	%r6, %r3, %r4;
	add.s32 	%r7, %r88, %r152;
	add.s32 	%r98, %r88, %r5;
	add.s32 	%r8, %r98, 1;
	setp.gt.u32 	%p2, %r87, -2147483648;
	@%p2 bra 	$L__BB0_8;
	max.s32 	%r100, %r4, 0;
	add.s32 	%r9, %r100, 1;
	and.b32  	%r10, %r9, 3;
	setp.lt.s32 	%p3, %r3, 6;
	mov.b32 	%r127, 0;
	@%p3 bra 	$L__BB0_5;
	and.b32  	%r127, %r9, 2147483644;
	neg.s32 	%r131, %r127;
	add.s64 	%rd2, %rd1, 4;
	mul.wide.s32 	%rd30, %r7, 2;
	add.s64 	%rd137, %rd2, %rd30;
	mov.u32 	%r130, %r152;
$L__BB0_4:
	mul.wide.s32 	%rd31, %r130, 2;
	add.s64 	%rd32, %rd2, %rd31;
	ld.global.u16 	%rs3, [%rd32+-4];
	st.global.u16 	[%rd137+-4], %rs3;
	ld.global.u16 	%rs4, [%rd32+-2];
	st.global.u16 	[%rd137+-2], %rs4;
	ld.global.u16 	%rs5, [%rd32];
	st.global.u16 	[%rd137], %rs5;
	ld.global.u16 	%rs6, [%rd32+2];
	st.global.u16 	[%rd137+2], %rs6;
	add.s32 	%r131, %r131, 4;
	add.s32 	%r130, %r130, 4;
	add.s64 	%rd137, %rd137, 8;
	setp.eq.s32 	%p4, %r131, 0;
	@%p4 bra 	$L__BB0_5;
	bra.uni 	$L__BB0_4;
$L__BB0_5:
	setp.eq.s32 	%p5, %r10, 0;
	@%p5 bra 	$L__BB0_8;
	mul.wide.s32 	%rd33, %r7, 2;
	mul.wide.u32 	%rd34, %r127, 2;
	add.s64 	%rd35, %rd33, %rd34;
	add.s64 	%rd136, %rd1, %rd35;
	add.s32 	%r129, %r127, %r152;
	neg.s32 	%r128, %r10;
$L__BB0_7:
	.pragma "nounroll";
	mul.wide.s32 	%rd36, %r129, 2;
	add.s64 	%rd37, %rd1, %rd36;
	ld.global.u16 	%rs7, [%rd37];
	st.global.u16 	[%rd136], %rs7;
	add.s64 	%rd136, %rd136, 2;
	add.s32 	%r129, %r129, 1;
	add.s32 	%r128, %r128, 1;
	setp.ne.s32 	%p6, %r128, 0;
	@%p6 bra 	$L__BB0_7;
$L__BB0_8:
	mul.wide.s32 	%rd38, %r8, 2;
	add.s64 	%rd7, %rd1, %rd38;
	setp.lt.s32 	%p7, %r6, 1;
	@%p7 bra 	$L__BB0_21;
	sub.s32 	%r102, %r87, %r4;
	add.s32 	%r103, %r102, -2;
	and.b32  	%r20, %r6, 15;
	setp.lt.u32 	%p8, %r103, 15;
	mov.b32 	%r132, 0;
	@%p8 bra 	$L__BB0_12;
	and.b32  	%r132, %r6, 2147483632;
	neg.s32 	%r136, %r132;
	add.s64 	%rd40, %rd38, %rd1;
	add.s64 	%rd140, %rd40, 16;
	mov.b32 	%r137, 0;
	cvt.s64.s32 	%rd42, %r5;
$L__BB0_11:
	.pragma "nounroll";
	cvt.s64.s32 	%rd41, %r137;
	add.s64 	%rd43, %rd42, %rd41;
	shl.b64 	%rd44, %rd43, 1;
	add.s64 	%rd45, %rd1, %rd44;
	ld.global.u16 	%rs8, [%rd45+2];
	st.global.u16 	[%rd140+-16], %rs8;
	ld.global.u16 	%rs9, [%rd45+4];
	st.global.u16 	[%rd140+-14], %rs9;
	ld.global.u16 	%rs10, [%rd45+6];
	st.global.u16 	[%rd140+-12], %rs10;
	ld.global.u16 	%rs11, [%rd45+8];
	st.global.u16 	[%rd140+-10], %rs11;
	ld.global.u16 	%rs12, [%rd45+10];
	st.global.u16 	[%rd140+-8], %rs12;
	ld.global.u16 	%rs13, [%rd45+12];
	st.global.u16 	[%rd140+-6], %rs13;
	ld.global.u16 	%rs14, [%rd45+14];
	st.global.u16 	[%rd140+-4], %rs14;
	ld.global.u16 	%rs15, [%rd45+16];
	st.global.u16 	[%rd140+-2], %rs15;
	ld.global.u16 	%rs16, [%rd45+18];
	st.global.u16 	[%rd140], %rs16;
	ld.global.u16 	%rs17, [%rd45+20];
	st.global.u16 	[%rd140+2], %rs17;
	ld.global.u16 	%rs18, [%rd45+22];
	st.global.u16 	[%rd140+4], %rs18;
	ld.global.u16 	%rs19, [%rd45+24];
	st.global.u16 	[%rd140+6], %rs19;
	ld.global.u16 	%rs20, [%rd45+26];
	st.global.u16 	[%rd140+8], %rs20;
	ld.global.u16 	%rs21, [%rd45+28];
	st.global.u16 	[%rd140+10], %rs21;
	ld.global.u16 	%rs22, [%rd45+30];
	st.global.u16 	[%rd140+12], %rs22;
	ld.global.u16 	%rs23, [%rd45+32];
	st.global.u16 	[%rd140+14], %rs23;
	add.s32 	%r137, %r137, 16;
	add.s32 	%r136, %r136, 16;
	add.s64 	%rd140, %rd140, 32;
	setp.eq.s32 	%p9, %r136, 0;
	@%p9 bra 	$L__BB0_12;
	bra.uni 	$L__BB0_11;
$L__BB0_12:
	setp.eq.s32 	%p10, %r20, 0;
	@%p10 bra 	$L__BB0_21;
	and.b32  	%r28, %r6, 7;
	setp.lt.u32 	%p11, %r20, 8;
	@%p11 bra 	$L__BB0_15;
	cvt.u64.u32 	%rd46, %r132;
	cvt.s64.s32 	%rd47, %r5;
	add.s64 	%rd48, %rd47, %rd46;
	shl.b64 	%rd49, %rd48, 1;
	add.s64 	%rd50, %rd1, %rd49;
	ld.global.u16 	%rs24, [%rd50+2];
	mul.wide.u32 	%rd51, %r132, 2;
	add.s64 	%rd52, %rd7, %rd51;
	st.global.u16 	[%rd52], %rs24;
	add.s32 	%r105, %r132, 1;
	cvt.u64.u32 	%rd53, %r105;
	add.s64 	%rd54, %rd47, %rd53;
	shl.b64 	%rd55, %rd54, 1;
	add.s64 	%rd56, %rd1, %rd55;
	ld.global.u16 	%rs25, [%rd56+2];
	st.global.u16 	[%rd52+2], %rs25;
	add.s32 	%r106, %r132, 2;
	cvt.s64.s32 	%rd57, %r106;
	add.s64 	%rd58, %rd47, %rd57;
	shl.b64 	%rd59, %rd58, 1;
	add.s64 	%rd60, %rd1, %rd59;
	ld.global.u16 	%rs26, [%rd60+2];
	st.global.u16 	[%rd52+4], %rs26;
	add.s32 	%r107, %r132, 3;
	cvt.s64.s32 	%rd61, %r107;
	add.s64 	%rd62, %rd47, %rd61;
	shl.b64 	%rd63, %rd62, 1;
	add.s64 	%rd64, %rd1, %rd63;
	ld.global.u16 	%rs27, [%rd64+2];
	st.global.u16 	[%rd52+6], %rs27;
	add.s32 	%r108, %r132, 4;
	cvt.s64.s32 	%rd65, %r108;
	add.s64 	%rd66, %rd47, %rd65;
	shl.b64 	%rd67, %rd66, 1;
	add.s64 	%rd68, %rd1, %rd67;
	ld.global.u16 	%rs28, [%rd68+2];
	st.global.u16 	[%rd52+8], %rs28;
	add.s32 	%r109, %r132, 5;
	cvt.s64.s32 	%rd69, %r109;
	add.s64 	%rd70, %rd47, %rd69;
	shl.b64 	%rd71, %rd70, 1;
	add.s64 	%rd72, %rd1, %rd71;
	ld.global.u16 	%rs29, [%rd72+2];
	st.global.u16 	[%rd52+10], %rs29;
	add.s32 	%r110, %r132, 6;
	cvt.s64.s32 	%rd73, %r110;
	add.s64 	%rd74, %rd47, %rd73;
	shl.b64 	%rd75, %rd74, 1;
	add.s64 	%rd76, %rd1, %rd75;
	ld.global.u16 	%rs30, [%rd76+2];
	st.global.u16 	[%rd52+12], %rs30;
	add.s32 	%r111, %r132, 7;
	cvt.s64.s32 	%rd77, %r111;
	add.s64 	%rd78, %rd47, %rd77;
	shl.b64 	%rd79, %rd78, 1;
	add.s64 	%rd80, %rd1, %rd79;
	ld.global.u16 	%rs31, [%rd80+2];
	st.global.u16 	[%rd52+14], %rs31;
	add.s32 	%r132, %r132, 8;
$L__BB0_15:
	setp.eq.s32 	%p12, %r28, 0;
	@%p12 bra 	$L__BB0_21;
	and.b32  	%r31, %r6, 3;
	setp.lt.u32 	%p13, %r28, 4;
	@%p13 bra 	$L__BB0_18;
	cvt.s64.s32 	%rd81, %r132;
	cvt.s64.s32 	%rd82, %r5;
	add.s64 	%rd83, %rd82, %rd81;
	shl.b64 	%rd84, %rd83, 1;
	add.s64 	%rd85, %rd1, %rd84;
	ld.global.u16 	%rs32, [%rd85+2];
	mul.wide.u32 	%rd86, %r132, 2;
	add.s64 	%rd87, %rd7, %rd86;
	st.global.u16 	[%rd87], %rs32;
	add.s32 	%r112, %r132, 1;
	cvt.s64.s32 	%rd88, %r112;
	add.s64 	%rd89, %rd82, %rd88;
	shl.b64 	%rd90, %rd89, 1;
	add.s64 	%rd91, %rd1, %rd90;
	ld.global.u16 	%rs33, [%rd91+2];
	st.global.u16 	[%rd87+2], %rs33;
	add.s32 	%r113, %r132, 2;
	cvt.s64.s32 	%rd92, %r113;
	add.s64 	%rd93, %rd82, %rd92;
	shl.b64 	%rd94, %rd93, 1;
	add.s64 	%rd95, %rd1, %rd94;
	ld.global.u16 	%rs34, [%rd95+2];
	st.global.u16 	[%rd87+4], %rs34;
	add.s32 	%r114, %r132, 3;
	cvt.s64.s32 	%rd96, %r114;
	add.s64 	%rd97, %rd82, %rd96;
	shl.b64 	%rd98, %rd97, 1;
	add.s64 	%rd99, %rd1, %rd98;
	ld.global.u16 	%rs35, [%rd99+2];
	st.global.u16 	[%rd87+6], %rs35;
	add.s32 	%r132, %r132, 4;
$L__BB0_18:
	setp.eq.s32 	%p14, %r31, 0;
	@%p14 bra 	$L__BB0_21;
	cvt.s64.s32 	%rd100, %r5;
	cvt.u64.u32 	%rd101, %r132;
	add.s64 	%rd102, %rd100, %rd101;
	shl.b64 	%rd103, %rd102, 1;
	add.s64 	%rd104, %rd103, %rd1;
	add.s64 	%rd139, %rd104, 2;
	mul.wide.u32 	%rd106, %r132, 2;
	add.s64 	%rd107, %rd38, %rd106;
	add.s64 	%rd138, %rd1, %rd107;
	neg.s32 	%r135, %r31;
$L__BB0_20:
	.pragma "nounroll";
	ld.global.u16 	%rs36, [%rd139];
	st.global.u16 	[%rd138], %rs36;
	add.s64 	%rd139, %rd139, 2;
	add.s64 	%rd138, %rd138, 2;
	add.s32 	%r135, %r135, 1;
	setp.ne.s32 	%p15, %r135, 0;
	@%p15 bra 	$L__BB0_20;
$L__BB0_21:
	mul.wide.s32 	%rd108, %r7, 2;
	add.s64 	%rd17, %rd1, %rd108;
	setp.lt.s32 	%p16, %r6, 1;
	setp.gt.u32 	%p17, %r87, -2147483648;
	mov.b32 	%r138, 0;
	or.pred  	%p18, %p17, %p16;
	mov.u32 	%r139, %r138;
	@%p18 bra 	$L__BB0_25;
	mov.b32 	%r139, 0;
	mov.u32 	%r138, %r139;
$L__BB0_23:
	mul.wide.s32 	%rd109, %r138, 2;
	add.s64 	%rd110, %rd17, %rd109;
	ld.global.u16 	%rs1, [%rd110];
	mul.wide.s32 	%rd111, %r139, 2;
	add.s64 	%rd112, %rd7, %rd111;
	ld.global.u16 	%rs2, [%rd112];
	setp.gt.s16 	%p19, %rs1, %rs2;
	@%p19 bra 	$L__BB0_40;
	mul.wide.s32 	%rd113, %r152, 2;
	add.s64 	%rd114, %rd1, %rd113;
	st.global.u16 	[%rd114], %rs1;
	add.s32 	%r138, %r138, 1;
	bra.uni 	$L__BB0_41;
$L__BB0_25:
	setp.lt.s32 	%p23, %r4, %r138;
	@%p23 bra 	$L__BB0_32;
	sub.s32 	%r118, %r4, %r138;
	add.s32 	%r119, %r118, 1;
	and.b32  	%r44, %r119, 3;
	setp.eq.s32 	%p24, %r44, 0;
	@%p24 bra 	$L__BB0_29;
	neg.s32 	%r141, %r44;
$L__BB0_28:
	.pragma "nounroll";
	mul.wide.s32 	%rd118, %r152, 2;
	add.s64 	%rd119, %rd1, %rd118;
	mul.wide.s32 	%rd120, %r138, 2;
	add.s64 	%rd121, %rd17, %rd120;
	ld.global.u16 	%rs37, [%rd121];
	st.global.u16 	[%rd119], %rs37;
	add.s32 	%r138, %r138, 1;
	add.s32 	%r152, %r152, 1;
	add.s32 	%r141, %r141, 1;
	setp.ne.s32 	%p25, %r141, 0;
	@%p25 bra 	$L__BB0_28;
$L__BB0_29:
	setp.lt.u32 	%p26, %r118, 3;
	@%p26 bra 	$L__BB0_32;
	add.s64 	%rd21, %rd1, 4;
	sub.s32 	%r159, %r138, %r4;
	add.s32 	%r158, %r138, -1;
$L__BB0_31:
	mul.wide.s32 	%rd122, %r152, 2;
	add.s64 	%rd123, %rd21, %rd122;
	add.s32 	%r121, %r158, 1;
	mul.wide.s32 	%rd124, %r121, 2;
	add.s64 	%rd125, %rd17, %rd124;
	ld.global.u16 	%rs38, [%rd125];
	st.global.u16 	[%rd123+-4], %rs38;
	ld.global.u16 	%rs39, [%rd125+2];
	st.global.u16 	[%rd123+-2], %rs39;
	ld.global.u16 	%rs40, [%rd125+4];
	st.global.u16 	[%rd123], %rs40;
	ld.global.u16 	%rs41, [%rd125+6];
	st.global.u16 	[%rd123+2], %rs41;
	add.s32 	%r152, %r152, 4;
	add.s32 	%r159, %r159, 4;
	add.s32 	%r158, %r158, 4;
	setp.eq.s32 	%p27, %r159, 1;
	@%p27 bra 	$L__BB0_32;
	bra.uni 	$L__BB0_31;
$L__BB0_32:
	setp.ge.s32 	%p28, %r139, %r6;
	@%p28 bra 	$L__BB0_39;
	not.b32 	%r122, %r139;
	add.s32 	%r123, %r87, %r122;
	sub.s32 	%r124, %r123, %r4;
	add.s32 	%r125, %r139, %r4;
	sub.s32 	%r126, %r87, %r125;
	add.s32 	%r66, %r126, -2;
	and.b32  	%r67, %r124, 3;
	setp.eq.s32 	%p29, %r67, 0;
	@%p29 bra 	$L__BB0_36;
	neg.s32 	%r153, %r67;
$L__BB0_35:
	.pragma "nounroll";
	mul.wide.s32 	%rd127, %r152, 2;
	add.s64 	%rd128, %rd1, %rd127;
	mul.wide.s32 	%rd129, %r139, 2;
	add.s64 	%rd130, %rd7, %rd129;
	ld.global.u16 	%rs42, [%rd130];
	st.global.u16 	[%rd128], %rs42;
	add.s32 	%r139, %r139, 1;
	add.s32 	%r152, %r152, 1;
	add.s32 	%r153, %r153, 1;
	setp.ne.s32 	%p30, %r153, 0;
	@%p30 bra 	$L__BB0_35;
$L__BB0_36:
	setp.lt.u32 	%p31, %r66, 3;
	@%p31 bra 	$L__BB0_39;
	add.s64 	%rd24, %rd1, 4;
	add.s64 	%rd23, %rd24, %rd38;
$L__BB0_38:
	mul.wide.s32 	%rd132, %r139, 2;
	add.s64 	%rd133, %rd23, %rd132;
	mul.wide.s32 	%rd134, %r152, 2;
	add.s64 	%rd135, %rd24, %rd134;
	ld.global.u16 	%rs43, [%rd133+-4];
	st.global.u16 	[%rd135+-4], %rs43;
	ld.global.u16 	%rs44, [%rd133+-2];
	st.global.u16 	[%rd135+-2], %rs44;
	ld.global.u16 	%rs45, [%rd133];
	st.global.u16 	[%rd135], %rs45;
	ld.global.u16 	%rs46, [%rd133+2];
	st.global.u16 	[%rd135+2], %rs46;
	add.s32 	%r139, %r139, 4;
	add.s32 	%r152, %r152, 4;
	setp.lt.s32 	%p32, %r139, %r6;
	@%p32 bra 	$L__BB0_38;
$L__BB0_39:
	ret;
$L__BB0_40:
	mul.wide.s32 	%rd115, %r152, 2;
	add.s64 	%rd116, %rd1, %rd115;
	st.global.u16 	[%rd116], %rs2;
	add.s32 	%r139, %r139, 1;
$L__BB0_41:
	add.s32 	%r152, %r152, 1;
	setp.le.s32 	%p20, %r138, %r4;
	setp.lt.s32 	%p21, %r139, %r6;
	and.pred  	%p22, %p20, %p21;
	@%p22 bra 	$L__BB0_23;
	bra.uni 	$L__BB0_25;

}


// ===== COMPILED SASS (sm_100) =====

	.target	sm_100

	.elftype	@"ET_EXEC"


//--------------------- .note.nv.tkinfo           --------------------------
	.section	.note.nv.tkinfo,"",@"SHT_NOTE"
	.sectionflags	@"SHF_NOTE_NV_TKINFO"
	.tkinfo
        /*0018*/ 	.word	0x00000002
        /*0030*/ 	.string	""
        /*0030*/ 	.string	"ptxas"
        /*0030*/ 	.string	"Cuda compilation tools, release 13.0, V13.0.88"
        /*0030*/ 	.string	"Build cuda_13.0.r13.0/compiler.36424714_0"
        /*0030*/ 	.string	"-arch sm_100 -m 64 "



//--------------------- .note.nv.cuinfo           --------------------------
	.section	.note.nv.cuinfo,"",@"SHT_NOTE"
	.sectionflags	@"SHF_NOTE_NV_CUINFO"
        /*0018*/ 	.short	0x0002
        /*001a*/ 	.short	0x0064
        /*001c*/ 	.short	0x0082
	.zero		2


//--------------------- .nv.info                  --------------------------
	.section	.nv.info,"",@"SHT_CUDA_INFO"
	.align	4


	//----- nvinfo : EIATTR_REGCOUNT
	.align		4
        /*0000*/ 	.byte	0x04, 0x2f
        /*0002*/ 	.short	(.L_2 - .L_1)
	.align		4
.L_1:
        /*0004*/ 	.word	index@(_Z11mergeKernelPsiii)
        /*0008*/ 	.word	0x00000020


	//----- nvinfo : EIATTR_FRAME_SIZE
	.align		4
.L_2:
        /*000c*/ 	.byte	0x04, 0x11
        /*000e*/ 	.short	(.L_4 - .L_3)
	.align		4
.L_3:
        /*0010*/ 	.word	index@(_Z11mergeKernelPsiii)
        /*0014*/ 	.word	0x00000010


	//----- nvinfo : EIATTR_MIN_STACK_SIZE
	.align		4
.L_4:
        /*0018*/ 	.byte	0x04, 0x12
        /*001a*/ 	.short	(.L_6 - .L_5)
	.align		4
.L_5:
        /*001c*/ 	.word	index@(_Z11mergeKernelPsiii)
        /*0020*/ 	.word	0x00000010
.L_6:


//--------------------- .nv.compat                --------------------------
	.section	.nv.compat,"",@"SHT_CUDA_COMPAT_INFO"
	.align	4
        /*0000*/ 	.byte	0x02, 0x09, 0x00, 0x00, 0x02, 0x02, 0x01, 0x00, 0x02, 0x05, 0x05, 0x00, 0x03, 0x07, 0x01, 0x01
        /*0010*/ 	.byte	0x02, 0x03, 0x00, 0x00, 0x02, 0x06, 0x01, 0x00, 0x04, 0x0b, 0x08, 0x00, 0x09, 0x00, 0x00, 0x00
        /*0020*/ 	.byte	0x00, 0x00, 0x00, 0x00


//--------------------- .nv.info._Z11mergeKernelPsiii --------------------------
	.section	.nv.info._Z11mergeKernelPsiii,"",@"SHT_CUDA_INFO"
	.sectionflags	@""
	.align	4


	//----- nvinfo : EIATTR_CUDA_API_VERSION
	.align		4
        /*0000*/ 	.byte	0x04, 0x37
        /*0002*/ 	.short	(.L_8 - .L_7)
.L_7:
        /*0004*/ 	.word	0x00000082


	//----- nvinfo : EIATTR_KPARAM_INFO
	.align		4
.L_8:
        /*0008*/ 	.byte	0x04, 0x17
        /*000a*/ 	.short	(.L_10 - .L_9)
.L_9:
        /*000c*/ 	.word	0x00000000
        /*0010*/ 	.short	0x0003
        /*0012*/ 	.short	0x0010
        /*0014*/ 	.byte	0x00, 0xf0, 0x11, 0x00


	//----- nvinfo : EIATTR_KPARAM_INFO
	.align		4
.L_10:
        /*0018*/ 	.byte	0x04, 0x17
        /*001a*/ 	.short	(.L_12 - .L_11)
.L_11:
        /*001c*/ 	.word	0x00000000
        /*0020*/ 	.short	0x0002
        /*0022*/ 	.short	0x000c
        /*0024*/ 	.byte	0x00, 0xf0, 0x11, 0x00


	//----- nvinfo : EIATTR_KPARAM_INFO
	.align		4
.L_12:
        /*0028*/ 	.byte	0x04, 0x17
        /*002a*/ 	.short	(.L_14 - .L_13)
.L_13:
        /*002c*/ 	.word	0x00000000
        /*0030*/ 	.short	0x0001
        /*0032*/ 	.short	0x0008
        /*0034*/ 	.byte	0x00, 0xf0, 0x11, 0x00


	//----- nvinfo : EIATTR_KPARAM_INFO
	.align		4
.L_14:
        /*0038*/ 	.byte	0x04, 0x17
        /*003a*/ 	.short	(.L_16 - .L_15)
.L_15:
        /*003c*/ 	.word	0x00000000
        /*0040*/ 	.short	0x0000
        /*0042*/ 	.short	0x0000
        /*0044*/ 	.byte	0x00, 0xf5, 0x21, 0x00


	//----- nvinfo : EIATTR_SPARSE_MMA_MASK
	.align		4
.L_16:
        /*0048*/ 	.byte	0x03, 0x50
        /*004a*/ 	.short	0x0000


	//----- nvinfo : EIATTR_MAXREG_COUNT
	.align		4
        /*004c*/ 	.byte	0x03, 0x1b
        /*004e*/ 	.short	0x00ff


	//----- nvinfo : EIATTR_EXTERNS
	.align		4
        /*0050*/ 	.byte	0x04, 0x0f
        /*0052*/ 	.short	(.L_18 - .L_17)


	//   ....[0]....
	.align		4
.L_17:
        /*0054*/ 	.word	index@(vprintf)


	//----- nvinfo : EIATTR_MERCURY_ISA_VERSION
	.align		4
.L_18:
        /*0058*/ 	.byte	0x03, 0x5f
        /*005a*/ 	.short	0x0101


	//----- nvinfo : EIATTR_VRC_CTA_INIT_COUNT
	.align		4
        /*005c*/ 	.byte	0x02, 0x4a
	.zero		1
	.zero		1


	//----- nvinfo : EIATTR_SYSCALL_OFFSETS
	.align		4
        /*0060*/ 	.byte	0x04, 0x46
        /*0062*/ 	.short	(.L_20 - .L_19)


	//   ....[0]....
.L_19:
        /*0064*/ 	.word	0x000001c0


	//----- nvinfo : EIATTR_EXIT_INSTR_OFFSETS
	.align		4
.L_20:
        /*0068*/ 	.byte	0x04, 0x1c
        /*006a*/ 	.short	(.L_22 - .L_21)


	//   ....[0]....
.L_21:
        /*006c*/ 	.word	0x000000d0


	//   ....[1]....
        /*0070*/ 	.word	0x00001bf0


	//   ....[2]....
        /*0074*/ 	.word	0x00001d40


	//   ....[3]....
        /*0078*/ 	.word	0x00001e80


	//----- nvinfo : EIATTR_CRS_STACK_SIZE
	.align		4
.L_22:
        /*007c*/ 	.byte	0x04, 0x1e
        /*007e*/ 	.short	(.L_24 - .L_23)
.L_23:
        /*0080*/ 	.word	0x00000000


	//----- nvinfo : EIATTR_CBANK_PARAM_SIZE
	.align		4
.L_24:
        /*0084*/ 	.byte	0x03, 0x19
        /*0086*/ 	.short	0x0014


	//----- nvinfo : EIATTR_PARAM_CBANK
	.align		4
        /*0088*/ 	.byte	0x04, 0x0a
        /*008a*/ 	.short	(.L_26 - .L_25)
	.align		4
.L_25:
        /*008c*/ 	.word	index@(.nv.constant0._Z11mergeKernelPsiii)
        /*0090*/ 	.short	0x0380
        /*0092*/ 	.short	0x0014


	//----- nvinfo : EIATTR_SW_WAR
	.align		4
.L_26:
        /*0094*/ 	.byte	0x04, 0x36
        /*0096*/ 	.short	(.L_28 - .L_27)
.L_27:
        /*0098*/ 	.word	0x00000008
.L_28:


//--------------------- .nv.callgraph             --------------------------
	.section	.nv.callgraph,"",@"SHT_CUDA_CALLGRAPH"
	.align	4
	.sectionentsize	8
	.align		4
        /*0000*/ 	.word	0x00000000
	.align		4
        /*0004*/ 	.word	0xffffffff
	.align		4
        /*0008*/ 	.word	index@(_Z11mergeKernelPsiii)
	.align		4
        /*000c*/ 	.word	index@(vprintf)
	.align		4
        /*0010*/ 	.word	0x00000000
	.align		4
        /*0014*/ 	.word	0xfffffffe
	.align		4
        /*0018*/ 	.word	0x00000000
	.align		4
        /*001c*/ 	.word	0xfffffffd
	.align		4
        /*0020*/ 	.word	0x00000000
	.align		4
        /*0024*/ 	.word	0xfffffffc


//--------------------- .nv.constant4             --------------------------
	.section	.nv.constant4,"a",@progbits
	.align	8
	.align		8
.nv.constant4:
        /*0000*/ 	.dword	vprintf
	.align		8
        /*0008*/ 	.dword	$str


//--------------------- .text._Z11mergeKernelPsiii --------------------------
	.section	.text._Z11mergeKernelPsiii,"ax",@progbits
	.align	128
        .global         _Z11mergeKernelPsiii
        .type           _Z11mergeKernelPsiii,@function
        .size           _Z11mergeKernelPsiii,(.L_x_31 - _Z11mergeKernelPsiii)
        .other          _Z11mergeKernelPsiii,@"STO_CUDA_ENTRY STV_DEFAULT"
_Z11mergeKernelPsiii:
.text._Z11mergeKernelPsiii:
[----:B------:R-:W0:Y:S01]  /*0000*/  LDC R1, c[0x0][0x37c] ;  /* 0x0000df00ff017b82 */ /* 0x000e220000000800 */
[----:B------:R-:W1:Y:S07]  /*0010*/  S2R R16, SR_CTAID.X ;  /* 0x0000000000107919 */ /* 0x000e6e0000002500 */
[----:B------:R-:W2:Y:S01]  /*0020*/  LDC.64 R4, c[0x0][0x388] ;  /* 0x0000e200ff047b82 */ /* 0x000ea20000000a00 */
[----:B------:R-:W3:Y:S01]  /*0030*/  LDCU UR5, c[0x0][0x2fc] ;  /* 0x00005f80ff0577ac */ /* 0x000ee20008000800 */
[----:B0-----:R-:W-:Y:S01]  /*0040*/  VIADD R1, R1, 0xfffffff0 ;  /* 0xfffffff001017836 */ /* 0x001fe20000000000 */
[----:B------:R-:W1:Y:S01]  /*0050*/  S2R R3, SR_TID.X ;  /* 0x0000000000037919 */ /* 0x000e620000002100 */
[----:B------:R-:W1:Y:S01]  /*0060*/  LDCU UR6, c[0x0][0x360] ;  /* 0x00006c00ff0677ac */ /* 0x000e620008000800 */
[----:B------:R-:W0:Y:S02]  /*0070*/  LDCU UR4, c[0x0][0x2f8] ;  /* 0x00005f00ff0477ac */ /* 0x000e240008000800 */
[----:B0-----:R-:W-:-:S05]  /*0080*/  IADD3 R6, P1, PT, R1, UR4, RZ ;  /* 0x0000000401067c10 */ /* 0x001fca000ff3e0ff */
[----:B---3--:R-:W-:Y:S02]  /*0090*/  IMAD.X R7, RZ, RZ, UR5, P1 ;  /* 0x00000005ff077e24 */ /* 0x008fe400088e06ff */
[----:B-1----:R-:W-:-:S04]  /*00a0*/  IMAD R16, R16, UR6, R3 ;  /* 0x0000000610107c24 */ /* 0x002fc8000f8e0203 */
[----:B--2---:R-:W-:-:S05]  /*00b0*/  IMAD R17, R16, R4, RZ ;  /* 0x0000000410117224 */ /* 0x004fca00078e02ff */
[----:B------:R-:W-:-:S13]  /*00c0*/  ISETP.GE.AND P0, PT, R17, R5, PT ;  /* 0x000000051100720c */ /* 0x000fda0003f06270 */
[----:B------:R-:W-:Y:S05]  /*00d0*/  @P0 EXIT ;  /* 0x000000000000094d */ /* 0x000fea0003800000 */
[----:B------:R-:W-:Y:S01]  /*00e0*/  VIADD R23, R4, 0xffffffff ;  /* 0xffffffff04177836 */ /* 0x000fe20000000000 */
[----:B------:R-:W-:Y:S01]  /*00f0*/  MOV R0, 0x0 ;  /* 0x0000000000007802 */ /* 0x000fe20000000f00 */
[----:B------:R-:W0:Y:S02]  /*0100*/  LDCU.64 UR4, c[0x4][0x8] ;  /* 0x01000100ff0477ac */ /* 0x000e240008000a00 */
[C---:B------:R-:W-:Y:S01]  /*0110*/  IMAD.IADD R18, R23.reuse, 0x1, R17 ;  /* 0x0000000117127824 */ /* 0x040fe200078e0211 */
[----:B------:R-:W-:Y:S01]  /*0120*/  LEA.HI R22, R23, R23, RZ, 0x1 ;  /* 0x0000001717167211 */ /* 0x000fe200078f08ff */
[----:B------:R1:W2:Y:S01]  /*0130*/  LDC.64 R2, c[0x4][R0] ;  /* 0x0100000000027b82 */ /* 0x0002a20000000a00 */
[----:B------:R-:W3:Y:S02]  /*0140*/  LDCU.64 UR38, c[0x0][0x358] ;  /* 0x00006b00ff2677ac */ /* 0x000ee40008000a00 */
[----:B------:R-:W-:Y:S01]  /*0150*/  SHF.R.S32.HI R22, RZ, 0x1, R22 ;  /* 0x00000001ff167819 */ /* 0x000fe20000011416 */
[----:B------:R-:W4:Y:S04]  /*0160*/  LDCU.64 UR36, c[0x0][0x380] ;  /* 0x00007000ff2477ac */ /* 0x000f280008000a00 */
[----:B------:R-:W-:-:S05]  /*0170*/  IMAD.IADD R19, R17, 0x1, R22 ;  /* 0x0000000111137824 */ /* 0x000fca00078e0216 */
[----:B------:R1:W-:Y:S01]  /*0180*/  STL.128 [R1], R16 ;  /* 0x0000001001007387 */ /* 0x0003e20000100c00 */
[----:B0-----:R-:W-:Y:S02]  /*0190*/  IMAD.U32 R4, RZ, RZ, UR4 ;  /* 0x00000004ff047e24 */ /* 0x001fe4000f8e00ff */
[----:B------:R-:W-:-:S07]  /*01a0*/  IMAD.U32 R5, RZ, RZ, UR5 ;  /* 0x00000005ff057e24 */ /* 0x000fce000f8e00ff */
[----:B------:R-:W-:-:S07]  /*01b0*/  LEPC R20, `(.L_x_0) ;  /* 0x000000001014794e */ /* 0x000fce0000000000 */
[----:B-1234-:R-:W-:Y:S05]  /*01c0*/  CALL.ABS.NOINC R2 ;  /* 0x0000000002007343 */ /* 0x01efea0003c00000 */
.L_x_0:
[----:B------:R-:W0:Y:S01]  /*01d0*/  LDC R7, c[0x0][0x388] ;  /* 0x0000e200ff077b82 */ /* 0x000e220000000800 */
[----:B------:R-:W1:Y:S01]  /*01e0*/  LDCU UR4, c[0x0][0x390] ;  /* 0x00007200ff0477ac */ /* 0x000e620008000800 */
[----:B------:R-:W-:Y:S02]  /*01f0*/  IMAD.IADD R0, R23, 0x1, -R22 ;  /* 0x0000000117007824 */ /* 0x000fe400078e0a16 */
[----:B-1----:R-:W-:Y:S01]  /*0200*/  VIADD R6, R17, UR4 ;  /* 0x0000000411067c36 */ /* 0x002fe20008000000 */
[----:B------:R-:W-:Y:S02]  /*0210*/  IADD3.X R10, PT, PT, R19, UR4, RZ, PT, !PT ;  /* 0x00000004130a7c10 */ /* 0x000fe4000bffe4ff */
[----:B0-----:R-:W-:-:S13]  /*0220*/  ISETP.GT.U32.AND P0, PT, R7, -0x80000000, PT ;  /* 0x800000000700780c */ /* 0x001fda0003f04070 */
[----:B------:R-:W-:Y:S05]  /*0230*/  @P0 BRA `(.L_x_1) ;  /* 0x0000000800480947 */ /* 0x000fea0003800000 */
[----:B------:R-:W-:Y:S01]  /*0240*/  ISETP.GE.AND P0, PT, R23, 0x6, PT ;  /* 0x000000061700780c */ /* 0x000fe20003f06270 */
[----:B------:R-:W-:Y:S01]  /*0250*/  IMAD.MOV.U32 R8, RZ, RZ, RZ ;  /* 0x000000ffff087224 */ /* 0x000fe200078e00ff */
[----:B------:R-:W-:-:S05]  /*0260*/  VIMNMX R2, PT, PT, RZ, R22, !PT ;  /* 0x00000016ff027248 */ /* 0x000fca0007fe0100 */
[----:B------:R-:W-:-:S05]  /*0270*/  VIADD R2, R2, 0x1 ;  /* 0x0000000102027836 */ /* 0x000fca0000000000 */
[----:B------:R-:W-:Y:S01]  /*0280*/  LOP3.LUT R9, R2, 0x3, RZ, 0xc0, !PT ;  /* 0x0000000302097812 */ /* 0x000fe200078ec0ff */
[----:B------:R-:W-:Y:S06]  /*0290*/  @!P0 BRA `(.L_x_2) ;  /* 0x0000000400d48947 */ /* 0x000fec0003800000 */
[----:B------:R-:W0:Y:S01]  /*02a0*/  LDCU.64 UR4, c[0x0][0x380] ;  /* 0x00007000ff0477ac */ /* 0x000e220008000a00 */
[----:B------:R-:W-:Y:S01]  /*02b0*/  LOP3.LUT R8, R2, 0x7ffffffc, RZ, 0xc0, !PT ;  /* 0x7ffffffc02087812 */ /* 0x000fe200078ec0ff */
[----:B------:R-:W-:Y:S01]  /*02c0*/  BSSY.RECONVERGENT B0, `(.L_x_2) ;  /* 0x0000072000007945 */ /* 0x000fe20003800200 */
[----:B------:R-:W-:-:S03]  /*02d0*/  MOV R11, R17 ;  /* 0x00000011000b7202 */ /* 0x000fc60000000f00 */
[----:B------:R-:W-:-:S05]  /*02e0*/  IMAD.MOV R12, RZ, RZ, -R8 ;  /* 0x000000ffff0c7224 */ /* 0x000fca00078e0a08 */
[----:B------:R-:W-:Y:S01]  /*02f0*/  ISETP.GE.AND P0, PT, R12, RZ, PT ;  /* 0x000000ff0c00720c */ /* 0x000fe20003f06270 */
[----:B0-----:R-:W-:-:S04]  /*0300*/  UIADD3 UR4, UP0, UPT, UR4, 0x4, URZ ;  /* 0x0000000404047890 */ /* 0x001fc8000ff1e0ff */
[----:B------:R-:W-:Y:S02]  /*0310*/  UIADD3.X UR5, UPT, UPT, URZ, UR5, URZ, UP0, !UPT ;  /* 0x00000005ff057290 */ /* 0x000fe400087fe4ff */
[----:B------:R-:W-:-:S04]  /*0320*/  IMAD.U32 R4, RZ, RZ, UR4 ;  /* 0x00000004ff047e24 */ /* 0x000fc8000f8e00ff */
[----:B------:R-:W-:Y:S02]  /*0330*/  IMAD.U32 R5, RZ, RZ, UR5 ;  /* 0x00000005ff057e24 */ /* 0x000fe4000f8e00ff */
[----:B------:R-:W-:Y:S01]  /*0340*/  IMAD.WIDE R2, R6, 0x2, R4 ;  /* 0x0000000206027825 */ /* 0x000fe200078e0204 */
[----:B------:R-:W-:Y:S06]  /*0350*/  @P0 BRA `(.L_x_3) ;  /* 0x00000004005c0947 */ /* 0x000fec0003800000 */
[----:B------:R-:W-:Y:S01]  /*0360*/  IMAD.MOV R13, RZ, RZ, -R12 ;  /* 0x000000ffff0d7224 */ /* 0x000fe200078e0a0c */
[----:B------:R-:W-:-:S04]  /*0370*/  PLOP3.LUT P0, PT, PT, PT, PT, 0x80, 0x8 ;  /* 0x000000000008781c */ /* 0x000fc80003f0f070 */
[----:B------:R-:W-:-:S13]  /*0380*/  ISETP.GT.AND P1, PT, R13, 0xc, PT ;  /* 0x0000000c0d00780c */ /* 0x000fda0003f24270 */
[----:B------:R-:W-:Y:S05]  /*0390*/  @!P1 BRA `(.L_x_4) ;  /* 0x0000000000c89947 */ /* 0x000fea0003800000 */
[----:B------:R-:W-:Y:S01]  /*03a0*/  BSSY.RECONVERGENT B1, `(.L_x_4) ;  /* 0x0000031000017945 */ /* 0x000fe20003800200 */
[----:B------:R-:W-:-:S13]  /*03b0*/  PLOP3.LUT P0, PT, PT, PT, PT, 0x8, 0x80 ;  /* 0x000000000080781c */ /* 0x000fda0003f0e170 */
.L_x_5:
[----:B------:R-:W-:-:S05]  /*03c0*/  IMAD.WIDE R14, R11, 0x2, R4 ;  /* 0x000000020b0e7825 */ /* 0x000fca00078e0204 */
[----:B------:R-:W2:Y:S04]  /*03d0*/  LDG.E.U16 R13, desc[UR38][R14.64+-0x4] ;  /* 0xfffffc260e0d7981 */ /* 0x000ea8000c1e1500 */
[----:B--2---:R0:W-:Y:S04]  /*03e0*/  STG.E.U16 desc[UR38][R2.64+-0x4], R13 ;  /* 0xfffffc0d02007986 */ /* 0x0041e8000c101526 */
[----:B------:R-:W2:Y:S04]  /*03f0*/  LDG.E.U16 R23, desc[UR38][R14.64+-0x2] ;  /* 0xfffffe260e177981 */ /* 0x000ea8000c1e1500 */
[----:B--2---:R1:W-:Y:S04]  /*0400*/  STG.E.U16 desc[UR38][R2.64+-0x2], R23 ;  /* 0xfffffe1702007986 */ /* 0x0043e8000c101526 */
[----:B------:R-:W2:Y:S01]  /*0410*/  LDG.E.U16 R25, desc[UR38][R14.64] ;  /* 0x000000260e197981 */ /* 0x000ea2000c1e1500 */
[----:B------:R-:W-:-:S03]  /*0420*/  VIADD R21, R11, 0x4 ;  /* 0x000000040b157836 */ /* 0x000fc60000000000 */
[----:B--2---:R2:W-:Y:S04]  /*0430*/  STG.E.U16 desc[UR38][R2.64], R25 ;  /* 0x0000001902007986 */ /* 0x0045e8000c101526 */
[----:B------:R-:W3:Y:S01]  /*0440*/  LDG.E.U16 R27, desc[UR38][R14.64+0x2] ;  /* 0x000002260e1b7981 */ /* 0x000ee2000c1e1500 */
[----:B------:R-:W-:-:S03]  /*0450*/  IMAD.WIDE R20, R21, 0x2, R4 ;  /* 0x0000000215147825 */ /* 0x000fc600078e0204 */
[----:B---3--:R3:W-:Y:S04]  /*0460*/  STG.E.U16 desc[UR38][R2.64+0x2], R27 ;  /* 0x0000021b02007986 */ /* 0x0087e8000c101526 */
[----:B------:R-:W4:Y:S04]  /*0470*/  LDG.E.U16 R29, desc[UR38][R20.64+-0x4] ;  /* 0xfffffc26141d7981 */ /* 0x000f28000c1e1500 */
[----:B----4-:R4:W-:Y:S04]  /*0480*/  STG.E.U16 desc[UR38][R2.64+0x4], R29 ;  /* 0x0000041d02007986 */ /* 0x0109e8000c101526 */
[----:B0-----:R-:W5:Y:S04]  /*0490*/  LDG.E.U16 R13, desc[UR38][R20.64+-0x2] ;  /* 0xfffffe26140d7981 */ /* 0x001f68000c1e1500 */
[----:B-----5:R0:W-:Y:S04]  /*04a0*/  STG.E.U16 desc[UR38][R2.64+0x6], R13 ;  /* 0x0000060d02007986 */ /* 0x0201e8000c101526 */
[----:B-1----:R-:W5:Y:S01]  /*04b0*/  LDG.E.U16 R23, desc[UR38][R20.64] ;  /* 0x0000002614177981 */ /* 0x002f62000c1e1500 */
[----:B------:R-:W-:-:S03]  /*04c0*/  VIADD R15, R11, 0x8 ;  /* 0x000000080b0f7836 */ /* 0x000fc60000000000 */
[----:B-----5:R1:W-:Y:S04]  /*04d0*/  STG.E.U16 desc[UR38][R2.64+0x8], R23 ;  /* 0x0000081702007986 */ /* 0x0203e8000c101526 */
[----:B--2---:R-:W2:Y:S01]  /*04e0*/  LDG.E.U16 R25, desc[UR38][R20.64+0x2] ;  /* 0x0000022614197981 */ /* 0x004ea2000c1e1500 */
[----:B------:R-:W-:-:S03]  /*04f0*/  IMAD.WIDE R14, R15, 0x2, R4 ;  /* 0x000000020f0e7825 */ /* 0x000fc600078e0204 */
[----:B--2---:R2:W-:Y:S04]  /*0500*/  STG.E.U16 desc[UR38][R2.64+0xa], R25 ;  /* 0x00000a1902007986 */ /* 0x0045e8000c101526 */
[----:B---3--:R-:W3:Y:S04]  /*0510*/  LDG.E.U16 R27, desc[UR38][R14.64+-0x4] ;  /* 0xfffffc260e1b7981 */ /* 0x008ee8000c1e1500 */
[----:B---3--:R3:W-:Y:S04]  /*0520*/  STG.E.U16 desc[UR38][R2.64+0xc], R27 ;  /* 0x00000c1b02007986 */ /* 0x0087e8000c101526 */
[----:B----4-:R-:W4:Y:S04]  /*0530*/  LDG.E.U16 R29, desc[UR38][R14.64+-0x2] ;  /* 0xfffffe260e1d7981 */ /* 0x010f28000c1e1500 */
[----:B----4-:R4:W-:Y:S04]  /*0540*/  STG.E.U16 desc[UR38][R2.64+0xe], R29 ;  /* 0x00000e1d02007986 */ /* 0x0109e8000c101526 */
[----:B0-----:R-:W5:Y:S01]  /*0550*/  LDG.E.U16 R13, desc[UR38][R14.64] ;  /* 0x000000260e0d7981 */ /* 0x001f62000c1e1500 */
[----:B------:R-:W-:-:S03]  /*0560*/  VIADD R21, R11, 0xc ;  /* 0x0000000c0b157836 */ /* 0x000fc60000000000 */
[----:B-----5:R0:W-:Y:S04]  /*0570*/  STG.E.U16 desc[UR38][R2.64+0x10], R13 ;  /* 0x0000100d02007986 */ /* 0x0201e8000c101526 */
[----:B-1----:R-:W5:Y:S01]  /*0580*/  LDG.E.U16 R23, desc[UR38][R14.64+0x2] ;  /* 0x000002260e177981 */ /* 0x002f62000c1e1500 */
[----:B------:R-:W-:-:S03]  /*0590*/  IMAD.WIDE R20, R21, 0x2, R4 ;  /* 0x0000000215147825 */ /* 0x000fc600078e0204 */
[----:B-----5:R-:W-:Y:S04]  /*05a0*/  STG.E.U16 desc[UR38][R2.64+0x12], R23 ;  /* 0x0000121702007986 */ /* 0x020fe8000c101526 */
[----:B--2---:R-:W2:Y:S04]  /*05b0*/  LDG.E.U16 R25, desc[UR38][R20.64+-0x4] ;  /* 0xfffffc2614197981 */ /* 0x004ea8000c1e1500 */
[----:B--2---:R-:W-:Y:S04]  /*05c0*/  STG.E.U16 desc[UR38][R2.64+0x14], R25 ;  /* 0x0000141902007986 */ /* 0x004fe8000c101526 */
[----:B---3--:R-:W2:Y:S04]  /*05d0*/  LDG.E.U16 R27, desc[UR38][R20.64+-0x2] ;  /* 0xfffffe26141b7981 */ /* 0x008ea8000c1e1500 */
[----:B--2---:R-:W-:Y:S04]  /*05e0*/  STG.E.U16 desc[UR38][R2.64+0x16], R27 ;  /* 0x0000161b02007986 */ /* 0x004fe8000c101526 */
[----:B----4-:R-:W2:Y:S01]  /*05f0*/  LDG.E.U16 R29, desc[UR38][R20.64] ;  /* 0x00000026141d7981 */ /* 0x010ea2000c1e1500 */
[----:B------:R-:W-:-:S05]  /*0600*/  VIADD R12, R12, 0x10 ;  /* 0x000000100c0c7836 */ /* 0x000fca0000000000 */
[----:B------:R-:W-:Y:S01]  /*0610*/  ISETP.GE.AND P1, PT, R12, -0xc, PT ;  /* 0xfffffff40c00780c */ /* 0x000fe20003f26270 */
[----:B--2---:R-:W-:Y:S04]  /*0620*/  STG.E.U16 desc[UR38][R2.64+0x18], R29 ;  /* 0x0000181d02007986 */ /* 0x004fe8000c101526 */
[----:B0-----:R-:W2:Y:S01]  /*0630*/  LDG.E.U16 R13, desc[UR38][R20.64+0x2] ;  /* 0x00000226140d7981 */ /* 0x001ea2000c1e1500 */
[----:B------:R-:W-:Y:S01]  /*0640*/  IADD3 R14, P2, PT, R2, 0x20, RZ ;  /* 0x00000020020e7810 */ /* 0x000fe20007f5e0ff */
[----:B------:R-:W-:-:S04]  /*0650*/  VIADD R11, R11, 0x10 ;  /* 0x000000100b0b7836 */ /* 0x000fc80000000000 */
[----:B------:R-:W-:Y:S01]  /*0660*/  IMAD.X R15, RZ, RZ, R3, P2 ;  /* 0x000000ffff0f7224 */ /* 0x000fe200010e0603 */
[----:B--2---:R0:W-:Y:S02]  /*0670*/  STG.E.U16 desc[UR38][R2.64+0x1a], R13 ;  /* 0x00001a0d02007986 */ /* 0x0041e4000c101526 */
[----:B0-----:R-:W-:Y:S02]  /*0680*/  IMAD.MOV.U32 R2, RZ, RZ, R14 ;  /* 0x000000ffff027224 */ /* 0x001fe400078e000e */
[----:B------:R-:W-:Y:S01]  /*0690*/  IMAD.MOV.U32 R3, RZ, RZ, R15 ;  /* 0x000000ffff037224 */ /* 0x000fe200078e000f */
[----:B------:R-:W-:Y:S06]  /*06a0*/  @!P1 BRA `(.L_x_5) ;  /* 0xfffffffc00449947 */ /* 0x000fec000383ffff */
[----:B------:R-:W-:Y:S05]  /*06b0*/  BSYNC.RECONVERGENT B1 ;  /* 0x0000000000017941 */ /* 0x000fea0003800200 */
.L_x_4:
[----:B------:R-:W-:Y:S01]  /*06c0*/  IMAD.MOV R13, RZ, RZ, -R12 ;  /* 0x000000ffff0d7224 */ /* 0x000fe200078e0a0c */
[----:B------:R-:W-:Y:S04]  /*06d0*/  BSSY.RECONVERGENT B1, `(.L_x_6) ;  /* 0x000001d000017945 */ /* 0x000fe80003800200 */
[----:B------:R-:W-:-:S13]  /*06e0*/  ISETP.GT.AND P1, PT, R13, 0x4, PT ;  /* 0x000000040d00780c */ /* 0x000fda0003f24270 */
[----:B------:R-:W-:Y:S05]  /*06f0*/  @!P1 BRA `(.L_x_7) ;  /* 0x0000000000689947 */ /* 0x000fea0003800000 */
        /* <DEDUP_REMOVED lines=10> */
[----:B---3--:R-:W-:Y:S04]  /*07a0*/  STG.E.U16 desc[UR38][R2.64+0x2], R27 ;  /* 0x0000021b02007986 */ /* 0x008fe8000c101526 */
[----:B------:R-:W3:Y:S04]  /*07b0*/  LDG.E.U16 R29, desc[UR38][R20.64+-0x4] ;  /* 0xfffffc26141d7981 */ /* 0x000ee8000c1e1500 */
[----:B---3--:R-:W-:Y:S04]  /*07c0*/  STG.E.U16 desc[UR38][R2.64+0x4], R29 ;  /* 0x0000041d02007986 */ /* 0x008fe8000c101526 */
[----:B0-----:R-:W3:Y:S04]  /*07d0*/  LDG.E.U16 R13, desc[UR38][R20.64+-0x2] ;  /* 0xfffffe26140d7981 */ /* 0x001ee8000c1e1500 */
[----:B---3--:R-:W-:Y:S04]  /*07e0*/  STG.E.U16 desc[UR38][R2.64+0x6], R13 ;  /* 0x0000060d02007986 */ /* 0x008fe8000c101526 */
[----:B-1----:R-:W3:Y:S01]  /*07f0*/  LDG.E.U16 R23, desc[UR38][R20.64] ;  /* 0x0000002614177981 */ /* 0x002ee2000c1e1500 */
[----:B------:R-:W-:-:S03]  /*0800*/  IADD3 R14, P1, PT, R2, 0x10, RZ ;  /* 0x00000010020e7810 */ /* 0x000fc60007f3e0ff */
[----:B---3--:R-:W-:Y:S04]  /*0810*/  STG.E.U16 desc[UR38][R2.64+0x8], R23 ;  /* 0x0000081702007986 */ /* 0x008fe8000c101526 */
[----:B--2---:R-:W2:Y:S01]  /*0820*/  LDG.E.U16 R25, desc[UR38][R20.64+0x2] ;  /* 0x0000022614197981 */ /* 0x004ea2000c1e1500 */
[----:B------:R-:W-:Y:S01]  /*0830*/  IMAD.X R15, RZ, RZ, R3, P1 ;  /* 0x000000ffff0f7224 */ /* 0x000fe200008e0603 */
[----:B------:R-:W-:Y:S01]  /*0840*/  PLOP3.LUT P0, PT, PT, PT, PT, 0x8, 0x80 ;  /* 0x000000000080781c */ /* 0x000fe20003f0e170 */
[----:B------:R-:W-:Y:S01]  /*0850*/  VIADD R11, R11, 0x8 ;  /* 0x000000080b0b7836 */ /* 0x000fe20000000000 */
[----:B------:R-:W-:Y:S01]  /*0860*/  IADD3 R12, PT, PT, R12, 0x8, RZ ;  /* 0x000000080c0c7810 */ /* 0x000fe20007ffe0ff */
[----:B--2---:R0:W-:Y:S02]  /*0870*/  STG.E.U16 desc[UR38][R2.64+0xa], R25 ;  /* 0x00000a1902007986 */ /* 0x0041e4000c101526 */
[----:B0-----:R-:W-:-:S02]  /*0880*/  IMAD.MOV.U32 R2, RZ, RZ, R14 ;  /* 0x000000ffff027224 */ /* 0x001fc400078e000e */
[----:B------:R-:W-:-:S07]  /*0890*/  IMAD.MOV.U32 R3, RZ, RZ, R15 ;  /* 0x000000ffff037224 */ /* 0x000fce00078e000f */
.L_x_7:
[----:B------:R-:W-:Y:S05]  /*08a0*/  BSYNC.RECONVERGENT B1 ;  /* 0x0000000000017941 */ /* 0x000fea0003800200 */
.L_x_6:
[----:B------:R-:W-:-:S13]  /*08b0*/  ISETP.EQ.AND P1, PT, R12, RZ, PT ;  /* 0x000000ff0c00720c */ /* 0x000fda0003f22270 */
[----:B------:R-:W-:Y:S05]  /*08c0*/  @!P0 BRA P1, `(.L_x_8) ;  /* 0x0000000000448947 */ /* 0x000fea0000800000 */
.L_x_3:
[----:B------:R-:W-:-:S05]  /*08d0*/  IMAD.WIDE R14, R11, 0x2, R4 ;  /* 0x000000020b0e7825 */ /* 0x000fca00078e0204 */
[----:B------:R-:W2:Y:S04]  /*08e0*/  LDG.E.U16 R13, desc[UR38][R14.64+-0x4] ;  /* 0xfffffc260e0d7981 */ /* 0x000ea8000c1e1500 */
[----:B--2---:R-:W-:Y:S04]  /*08f0*/  STG.E.U16 desc[UR38][R2.64+-0x4], R13 ;  /* 0xfffffc0d02007986 */ /* 0x004fe8000c101526 */
[----:B------:R-:W2:Y:S04]  /*0900*/  LDG.E.U16 R21, desc[UR38][R14.64+-0x2] ;  /* 0xfffffe260e157981 */ /* 0x000ea8000c1e1500 */
[----:B--2---:R-:W-:Y:S04]  /*0910*/  STG.E.U16 desc[UR38][R2.64+-0x2], R21 ;  /* 0xfffffe1502007986 */ /* 0x004fe8000c101526 */
[----:B------:R-:W2:Y:S01]  /*0920*/  LDG.E.U16 R23, desc[UR38][R14.64] ;  /* 0x000000260e177981 */ /* 0x000ea2000c1e1500 */
[----:B------:R-:W-:-:S05]  /*0930*/  VIADD R12, R12, 0x4 ;  /* 0x000000040c0c7836 */ /* 0x000fca0000000000 */
[----:B------:R-:W-:Y:S01]  /*0940*/  ISETP.NE.AND P0, PT, R12, RZ, PT ;  /* 0x000000ff0c00720c */ /* 0x000fe20003f05270 */
[----:B--2---:R-:W-:Y:S04]  /*0950*/  STG.E.U16 desc[UR38][R2.64], R23 ;  /* 0x0000001702007986 */ /* 0x004fe8000c101526 */
[----:B------:R-:W2:Y:S01]  /*0960*/  LDG.E.U16 R25, desc[UR38][R14.64+0x2] ;  /* 0x000002260e197981 */ /* 0x000ea2000c1e1500 */
[----:B------:R-:W-:Y:S01]  /*0970*/  IADD3 R16, P1, PT, R2, 0x8, RZ ;  /* 0x0000000802107810 */ /* 0x000fe20007f3e0ff */
[----:B------:R-:W-:-:S04]  /*0980*/  VIADD R11, R11, 0x4 ;  /* 0x000000040b0b7836 */ /* 0x000fc80000000000 */
[----:B------:R-:W-:Y:S01]  /*0990*/  IMAD.X R27, RZ, RZ, R3, P1 ;  /* 0x000000ffff1b7224 */ /* 0x000fe200008e0603 */
[----:B--2---:R0:W-:Y:S02]  /*09a0*/  STG.E.U16 desc[UR38][R2.64+0x2], R25 ;  /* 0x0000021902007986 */ /* 0x0041e4000c101526 */
[----:B0-----:R-:W-:Y:S02]  /*09b0*/  IMAD.MOV.U32 R2, RZ, RZ, R16 ;  /* 0x000000ffff027224 */ /* 0x001fe400078e0010 */
[----:B------:R-:W-:Y:S01]  /*09c0*/  IMAD.MOV.U32 R3, RZ, RZ, R27 ;  /* 0x000000ffff037224 */ /* 0x000fe200078e001b */
[----:B------:R-:W-:Y:S06]  /*09d0*/  @P0 BRA `(.L_x_3) ;  /* 0xfffffffc00bc0947 */ /* 0x000fec000383ffff */
.L_x_8:
[----:B------:R-:W-:Y:S05]  /*09e0*/  BSYNC.RECONVERGENT B0 ;  /* 0x0000000000007941 */ /* 0x000fea0003800200 */
.L_x_2:
[----:B------:R-:W-:Y:S01]  /*09f0*/  ISETP.NE.AND P0, PT, R9, RZ, PT ;  /* 0x000000ff0900720c */ /* 0x000fe20003f05270 */
[----:B------:R-:W-:-:S12]  /*0a00*/  BSSY.RECONVERGENT B0, `(.L_x_1) ;  /* 0x0000015000007945 */ /* 0x000fd80003800200 */
[----:B------:R-:W-:Y:S05]  /*0a10*/  @!P0 BRA `(.L_x_9) ;  /* 0x00000000004c8947 */ /* 0x000fea0003800000 */
[----:B------:R-:W0:Y:S01]  /*0a20*/  LDCU.64 UR4, c[0x0][0x380] ;  /* 0x00007000ff0477ac */ /* 0x000e220008000a00 */
[----:B------:R-:W1:Y:S01]  /*0a30*/  LDC.64 R2, c[0x0][0x380] ;  /* 0x0000e000ff027b82 */ /* 0x000e620000000a00 */
[----:B------:R-:W-:-:S04]  /*0a40*/  IMAD.WIDE.U32 R4, R8, 0x2, RZ ;  /* 0x0000000208047825 */ /* 0x000fc800078e00ff */
[----:B------:R-:W-:Y:S02]  /*0a50*/  IMAD.MOV R11, RZ, RZ, -R9 ;  /* 0x000000ffff0b7224 */ /* 0x000fe400078e0a09 */
[----:B------:R-:W-:-:S04]  /*0a60*/  IMAD.WIDE R4, R6, 0x2, R4 ;  /* 0x0000000206047825 */ /* 0x000fc800078e0204 */
[----:B------:R-:W-:Y:S01]  /*0a70*/  IMAD.IADD R9, R17, 0x1, R8 ;  /* 0x0000000111097824 */ /* 0x000fe200078e0208 */
[----:B0-----:R-:W-:-:S04]  /*0a80*/  IADD3 R12, P0, PT, R4, UR4, RZ ;  /* 0x00000004040c7c10 */ /* 0x001fc8000ff1e0ff */
[----:B------:R-:W-:-:S09]  /*0a90*/  IADD3.X R15, PT, PT, R5, UR5, RZ, P0, !PT ;  /* 0x00000005050f7c10 */ /* 0x000fd200087fe4ff */
.L_x_10:
[----:B01----:R-:W-:-:S05]  /*0aa0*/  IMAD.WIDE R4, R9, 0x2, R2 ;  /* 0x0000000209047825 */ /* 0x003fca00078e0202 */
[----:B------:R0:W2:Y:S01]  /*0ab0*/  LDG.E.U16 R13, desc[UR38][R4.64] ;  /* 0x00000026040d7981 */ /* 0x0000a2000c1e1500 */
[----:B------:R-:W-:Y:S01]  /*0ac0*/  IADD3 R11, PT, PT, R11, 0x1, RZ ;  /* 0x000000010b0b7810 */ /* 0x000fe20007ffe0ff */
[----:B------:R-:W-:-:S03]  /*0ad0*/  VIADD R9, R9, 0x1 ;  /* 0x0000000109097836 */ /* 0x000fc60000000000 */
[----:B------:R-:W-:Y:S01]  /*0ae0*/  ISETP.NE.AND P0, PT, R11, RZ, PT ;  /* 0x000000ff0b00720c */ /* 0x000fe20003f05270 */
[----:B0-----:R-:W-:Y:S01]  /*0af0*/  IMAD.MOV.U32 R4, RZ, RZ, R12 ;  /* 0x000000ffff047224 */ /* 0x001fe200078e000c */
[----:B------:R-:W-:Y:S01]  /*0b00*/  IADD3 R12, P1, PT, R12, 0x2, RZ ;  /* 0x000000020c0c7810 */ /* 0x000fe20007f3e0ff */
[----:B------:R-:W-:-:S04]  /*0b10*/  IMAD.MOV.U32 R5, RZ, RZ, R15 ;  /* 0x000000ffff057224 */ /* 0x000fc800078e000f */
[----:B------:R-:W-:Y:S01]  /*0b20*/  IMAD.X R15, RZ, RZ, R15, P1 ;  /* 0x000000ffff0f7224 */ /* 0x000fe200008e060f */
[----:B--2---:R0:W-:Y:S05]  /*0b30*/  STG.E.U16 desc[UR38][R4.64], R13 ;  /* 0x0000000d04007986 */ /* 0x0041ea000c101526 */
[----:B------:R-:W-:Y:S05]  /*0b40*/  @P0 BRA `(.L_x_10) ;  /* 0xfffffffc00d40947 */ /* 0x000fea000383ffff */
.L_x_9:
[----:B------:R-:W-:Y:S05]  /*0b50*/  BSYNC.RECONVERGENT B0 ;  /* 0x0000000000007941 */ /* 0x000fea0003800200 */
.L_x_1:
[----:B------:R-:W1:Y:S01]  /*0b60*/  LDC.64 R8, c[0x0][0x380] ;  /* 0x0000e000ff087b82 */ /* 0x000e620000000a00 */
[----:B------:R-:W-:Y:S01]  /*0b70*/  ISETP.GE.AND P0, PT, R0, 0x1, PT ;  /* 0x000000010000780c */ /* 0x000fe20003f06270 */
[----:B0-----:R-:W-:-:S03]  /*0b80*/  IMAD.WIDE R4, R10, 0x2, RZ ;  /* 0x000000020a047825 */ /* 0x001fc600078e02ff */
[----:B-1----:R-:W-:-:S05]  /*0b90*/  IADD3 R2, P1, PT, R4, R8, RZ ;  /* 0x0000000804027210 */ /* 0x002fca0007f3e0ff */
[----:B------:R-:W-:-:S04]  /*0ba0*/  IMAD.X R3, R5, 0x1, R9, P1 ;  /* 0x0000000105037824 */ /* 0x000fc800008e0609 */
[----:B------:R-:W-:Y:S05]  /*0bb0*/  @!P0 BRA `(.L_x_11) ;  /* 0x0000000800d88947 */ /* 0x000fea0003800000 */
[----:B------:R-:W-:Y:S02]  /*0bc0*/  IADD3 R10, PT, PT, -R22, -0x2, R7 ;  /* 0xfffffffe160a7810 */ /* 0x000fe40007ffe107 */
[----:B------:R-:W-:Y:S02]  /*0bd0*/  LOP3.LUT R20, R0, 0xf, RZ, 0xc0, !PT ;  /* 0x0000000f00147812 */ /* 0x000fe400078ec0ff */
[----:B------:R-:W-:Y:S01]  /*0be0*/  ISETP.GE.U32.AND P2, PT, R10, 0xf, PT ;  /* 0x0000000f0a00780c */ /* 0x000fe20003f46070 */
[----:B------:R-:W-:Y:S01]  /*0bf0*/  IMAD.MOV.U32 R10, RZ, RZ, RZ ;  /* 0x000000ffff0a7224 */ /* 0x000fe200078e00ff */
[----:B------:R-:W-:-:S11]  /*0c00*/  ISETP.NE.AND P1, PT, R20, RZ, PT ;  /* 0x000000ff1400720c */ /* 0x000fd60003f25270 */
[----:B------:R-:W-:Y:S05]  /*0c10*/  @!P2 BRA `(.L_x_12) ;  /* 0x0000000000d0a947 */ /* 0x000fea0003800000 */
[----:B------:R-:W-:Y:S01]  /*0c20*/  IADD3 R18, P2, PT, R2, 0x10, RZ ;  /* 0x0000001002127810 */ /* 0x000fe20007f5e0ff */
[----:B------:R-:W-:Y:S01]  /*0c30*/  BSSY.RECONVERGENT B0, `(.L_x_12) ;  /* 0x0000032000007945 */ /* 0x000fe20003800200 */
[----:B------:R-:W-:Y:S01]  /*0c40*/  LOP3.LUT R10, R0, 0x7ffffff0, RZ, 0xc0, !PT ;  /* 0x7ffffff0000a7812 */ /* 0x000fe200078ec0ff */
[----:B------:R-:W-:Y:S02]  /*0c50*/  IMAD.MOV.U32 R16, RZ, RZ, RZ ;  /* 0x000000ffff107224 */ /* 0x000fe400078e00ff */
[----:B------:R-:W-:Y:S02]  /*0c60*/  IMAD.X R29, RZ, RZ, R3, P2 ;  /* 0x000000ffff1d7224 */ /* 0x000fe400010e0603 */
[----:B------:R-:W-:-:S07]  /*0c70*/  IMAD.MOV R11, RZ, RZ, -R10 ;  /* 0x000000ffff0b7224 */ /* 0x000fce00078e0a0a */
.L_x_13:
[----:B------:R-:W-:Y:S02]  /*0c80*/  SHF.R.S32.HI R12, RZ, 0x1f, R16 ;  /* 0x0000001fff0c7819 */ /* 0x000fe40000011410 */
[----:B------:R-:W-:-:S04]  /*0c90*/  IADD3 R13, P2, PT, R19, R16, RZ ;  /* 0x00000010130d7210 */ /* 0x000fc80007f5e0ff */
[----:B0-----:R-:W-:Y:S02]  /*0ca0*/  LEA.HI.X.SX32 R14, R19, R12, 0x1, P2 ;  /* 0x0000000c130e7211 */ /* 0x001fe400010f0eff */
[----:B------:R-:W-:-:S04]  /*0cb0*/  LEA R12, P2, R13, R8, 0x1 ;  /* 0x000000080d0c7211 */ /* 0x000fc800078408ff */
[----:B------:R-:W-:-:S05]  /*0cc0*/  LEA.HI.X R13, R13, R9, R14, 0x1, P2 ;  /* 0x000000090d0d7211 */ /* 0x000fca00010f0c0e */
[----:B------:R-:W2:Y:S01]  /*0cd0*/  LDG.E.U16 R21, desc[UR38][R12.64+0x2] ;  /* 0x000002260c157981 */ /* 0x000ea2000c1e1500 */
[----:B------:R-:W-:Y:S02]  /*0ce0*/  IMAD.MOV.U32 R14, RZ, RZ, R18 ;  /* 0x000000ffff0e7224 */ /* 0x000fe400078e0012 */
[----:B------:R-:W-:-:S05]  /*0cf0*/  IMAD.MOV.U32 R15, RZ, RZ, R29 ;  /* 0x000000ffff0f7224 */ /* 0x000fca00078e001d */
[----:B--2---:R0:W-:Y:S04]  /*0d00*/  STG.E.U16 desc[UR38][R14.64+-0x10], R21 ;  /* 0xfffff0150e007986 */ /* 0x0041e8000c101526 */
[----:B------:R-:W2:Y:S04]  /*0d10*/  LDG.E.U16 R23, desc[UR38][R12.64+0x4] ;  /* 0x000004260c177981 */ /* 0x000ea8000c1e1500 */
[----:B--2---:R1:W-:Y:S04]  /*0d20*/  STG.E.U16 desc[UR38][R14.64+-0xe], R23 ;  /* 0xfffff2170e007986 */ /* 0x0043e8000c101526 */
[----:B------:R-:W2:Y:S04]  /*0d30*/  LDG.E.U16 R25, desc[UR38][R12.64+0x6] ;  /* 0x000006260c197981 */ /* 0x000ea8000c1e1500 */
[----:B--2---:R2:W-:Y:S04]  /*0d40*/  STG.E.U16 desc[UR38][R14.64+-0xc], R25 ;  /* 0xfffff4190e007986 */ /* 0x0045e8000c101526 */
[----:B------:R-:W3:Y:S04]  /*0d50*/  LDG.E.U16 R27, desc[UR38][R12.64+0x8] ;  /* 0x000008260c1b7981 */ /* 0x000ee8000c1e1500 */
[----:B---3--:R3:W-:Y:S04]  /*0d60*/  STG.E.U16 desc[UR38][R14.64+-0xa], R27 ;  /* 0xfffff61b0e007986 */ /* 0x0087e8000c101526 */
[----:B------:R-:W4:Y:S04]  /*0d70*/  LDG.E.U16 R29, desc[UR38][R12.64+0xa] ;  /* 0x00000a260c1d7981 */ /* 0x000f28000c1e1500 */
[----:B----4-:R4:W-:Y:S04]  /*0d80*/  STG.E.U16 desc[UR38][R14.64+-0x8], R29 ;  /* 0xfffff81d0e007986 */ /* 0x0109e8000c101526 */
[----:B------:R-:W5:Y:S04]  /*0d90*/  LDG.E.U16 R18, desc[UR38][R12.64+0xc] ;  /* 0x00000c260c127981 */ /* 0x000f68000c1e1500 */
[----:B-----5:R5:W-:Y:S04]  /*0da0*/  STG.E.U16 desc[UR38][R14.64+-0x6], R18 ;  /* 0xfffffa120e007986 */ /* 0x020be8000c101526 */
[----:B0-----:R-:W2:Y:S04]  /*0db0*/  LDG.E.U16 R21, desc[UR38][R12.64+0xe] ;  /* 0x00000e260c157981 */ /* 0x001ea8000c1e1500 */
[----:B--2---:R0:W-:Y:S04]  /*0dc0*/  STG.E.U16 desc[UR38][R14.64+-0x4], R21 ;  /* 0xfffffc150e007986 */ /* 0x0041e8000c101526 */
[----:B-1----:R-:W2:Y:S04]  /*0dd0*/  LDG.E.U16 R23, desc[UR38][R12.64+0x10] ;  /* 0x000010260c177981 */ /* 0x002ea8000c1e1500 */
[----:B--2---:R1:W-:Y:S04]  /*0de0*/  STG.E.U16 desc[UR38][R14.64+-0x2], R23 ;  /* 0xfffffe170e007986 */ /* 0x0043e8000c101526 */
[----:B------:R-:W2:Y:S04]  /*0df0*/  LDG.E.U16 R25, desc[UR38][R12.64+0x12] ;  /* 0x000012260c197981 */ /* 0x000ea8000c1e1500 */
[----:B--2---:R2:W-:Y:S04]  /*0e00*/  STG.E.U16 desc[UR38][R14.64], R25 ;  /* 0x000000190e007986 */ /* 0x0045e8000c101526 */
[----:B---3--:R-:W3:Y:S04]  /*0e10*/  LDG.E.U16 R27, desc[UR38][R12.64+0x14] ;  /* 0x000014260c1b7981 */ /* 0x008ee8000c1e1500 */
[----:B---3--:R3:W-:Y:S04]  /*0e20*/  STG.E.U16 desc[UR38][R14.64+0x2], R27 ;  /* 0x0000021b0e007986 */ /* 0x0087e8000c101526 */
[----:B----4-:R-:W4:Y:S04]  /*0e30*/  LDG.E.U16 R29, desc[UR38][R12.64+0x16] ;  /* 0x000016260c1d7981 */ /* 0x010f28000c1e1500 */
[----:B----4-:R-:W-:Y:S04]  /*0e40*/  STG.E.U16 desc[UR38][R14.64+0x4], R29 ;  /* 0x0000041d0e007986 */ /* 0x010fe8000c101526 */
[----:B-----5:R-:W4:Y:S04]  /*0e50*/  LDG.E.U16 R18, desc[UR38][R12.64+0x18] ;  /* 0x000018260c127981 */ /* 0x020f28000c1e1500 */
[----:B----4-:R4:W-:Y:S04]  /*0e60*/  STG.E.U16 desc[UR38][R14.64+0x6], R18 ;  /* 0x000006120e007986 */ /* 0x0109e8000c101526 */
[----:B0-----:R-:W5:Y:S04]  /*0e70*/  LDG.E.U16 R21, desc[UR38][R12.64+0x1a] ;  /* 0x00001a260c157981 */ /* 0x001f68000c1e1500 */
[----:B-----5:R0:W-:Y:S04]  /*0e80*/  STG.E.U16 desc[UR38][R14.64+0x8], R21 ;  /* 0x000008150e007986 */ /* 0x0201e8000c101526 */
[----:B-1----:R-:W5:Y:S04]  /*0e90*/  LDG.E.U16 R23, desc[UR38][R12.64+0x1c] ;  /* 0x00001c260c177981 */ /* 0x002f68000c1e1500 */
[----:B-----5:R0:W-:Y:S04]  /*0ea0*/  STG.E.U16 desc[UR38][R14.64+0xa], R23 ;  /* 0x00000a170e007986 */ /* 0x0201e8000c101526 */
[----:B--2---:R-:W2:Y:S04]  /*0eb0*/  LDG.E.U16 R25, desc[UR38][R12.64+0x1e] ;  /* 0x00001e260c197981 */ /* 0x004ea8000c1e1500 */
[----:B--2---:R0:W-:Y:S04]  /*0ec0*/  STG.E.U16 desc[UR38][R14.64+0xc], R25 ;  /* 0x00000c190e007986 */ /* 0x0041e8000c101526 */
[----:B---3--:R-:W2:Y:S01]  /*0ed0*/  LDG.E.U16 R27, desc[UR38][R12.64+0x20] ;  /* 0x000020260c1b7981 */ /* 0x008ea2000c1e1500 */
[----:B------:R-:W-:Y:S01]  /*0ee0*/  VIADD R11, R11, 0x10 ;  /* 0x000000100b0b7836 */ /* 0x000fe20000000000 */
[----:B----4-:R-:W-:Y:S01]  /*0ef0*/  IADD3 R18, P3, PT, R14, 0x20, RZ ;  /* 0x000000200e127810 */ /* 0x010fe20007f7e0ff */
[----:B------:R-:W-:-:S03]  /*0f00*/  VIADD R16, R16, 0x10 ;  /* 0x0000001010107836 */ /* 0x000fc60000000000 */
[----:B------:R-:W-:Y:S01]  /*0f10*/  ISETP.NE.AND P2, PT, R11, RZ, PT ;  /* 0x000000ff0b00720c */ /* 0x000fe20003f45270 */
[----:B------:R-:W-:Y:S01]  /*0f20*/  IMAD.X R29, RZ, RZ, R15, P3 ;  /* 0x000000ffff1d7224 */ /* 0x000fe200018e060f */
[----:B--2---:R0:W-:Y:S11]  /*0f30*/  STG.E.U16 desc[UR38][R14.64+0xe], R27 ;  /* 0x00000e1b0e007986 */ /* 0x0041f6000c101526 */
[----:B------:R-:W-:Y:S05]  /*0f40*/  @P2 BRA `(.L_x_13) ;  /* 0xfffffffc004c2947 */ /* 0x000fea000383ffff */
[----:B------:R-:W-:Y:S05]  /*0f50*/  BSYNC.RECONVERGENT B0 ;  /* 0x0000000000007941 */ /* 0x000fea0003800200 */
.L_x_12:
[----:B------:R-:W-:Y:S04]  /*0f60*/  BSSY.RECONVERGENT B0, `(.L_x_11) ;  /* 0x000007b000007945 */ /* 0x000fe80003800200 */
[----:B------:R-:W-:Y:S05]  /*0f70*/  @!P1 BRA `(.L_x_14) ;  /* 0x0000000400e49947 */ /* 0x000fea0003800000 */
[----:B------:R-:W-:Y:S02]  /*0f80*/  ISETP.GE.U32.AND P2, PT, R20, 0x8, PT ;  /* 0x000000081400780c */ /* 0x000fe40003f46070 */
[----:B------:R-:W-:-:S04]  /*0f90*/  LOP3.LUT R16, R0, 0x7, RZ, 0xc0, !PT ;  /* 0x0000000700107812 */ /* 0x000fc800078ec0ff */
[----:B------:R-:W-:-:S07]  /*0fa0*/  ISETP.NE.AND P1, PT, R16, RZ, PT ;  /* 0x000000ff1000720c */ /* 0x000fce0003f25270 */
[----:B------:R-:W-:Y:S06]  /*0fb0*/  @!P2 BRA `(.L_x_15) ;  /* 0x0000000000e8a947 */ /* 0x000fec0003800000 */
[----:B------:R-:W-:Y:S02]  /*0fc0*/  SHF.R.S32.HI R11, RZ, 0x1f, R19 ;  /* 0x0000001fff0b7819 */ /* 0x000fe40000011413 */
[----:B------:R-:W-:-:S04]  /*0fd0*/  IADD3 R12, P2, PT, R19, R10, RZ ;  /* 0x0000000a130c7210 */ /* 0x000fc80007f5e0ff */
[----:B------:R-:W-:Y:S02]  /*0fe0*/  IADD3.X R13, PT, PT, RZ, R11, RZ, P2, !PT ;  /* 0x0000000bff0d7210 */ /* 0x000fe400017fe4ff */
[----:B------:R-:W-:-:S04]  /*0ff0*/  LEA R20, P2, R12, R8, 0x1 ;  /* 0x000000080c147211 */ /* 0x000fc800078408ff */
[----:B0-----:R-:W-:-:S05]  /*1000*/  LEA.HI.X R21, R12, R9, R13, 0x1, P2 ;  /* 0x000000090c157211 */ /* 0x001fca00010f0c0d */
[----:B------:R-:W2:Y:S01]  /*1010*/  LDG.E.U16 R23, desc[UR38][R20.64+0x2] ;  /* 0x0000022614177981 */ /* 0x000ea2000c1e1500 */
[----:B------:R-:W-:-:S05]  /*1020*/  VIADD R12, R10, 0x1 ;  /* 0x000000010a0c7836 */ /* 0x000fca0000000000 */
[----:B------:R-:W-:-:S05]  /*1030*/  IADD3 R12, P2, PT, R19, R12, RZ ;  /* 0x0000000c130c7210 */ /* 0x000fca0007f5e0ff */
[----:B------:R-:W-:Y:S01]  /*1040*/  IMAD.X R13, RZ, RZ, R11, P2 ;  /* 0x000000ffff0d7224 */ /* 0x000fe200010e060b */
[----:B------:R-:W-:-:S04]  /*1050*/  LEA R14, P2, R12, R8, 0x1 ;  /* 0x000000080c0e7211 */ /* 0x000fc800078408ff */
[----:B------:R-:W-:Y:S01]  /*1060*/  LEA.HI.X R15, R12, R9, R13, 0x1, P2 ;  /* 0x000000090c0f7211 */ /* 0x000fe200010f0c0d */
[----:B------:R-:W-:-:S05]  /*1070*/  IMAD.WIDE.U32 R12, R10, 0x2, R2 ;  /* 0x000000020a0c7825 */ /* 0x000fca00078e0002 */
[----:B--2---:R0:W-:Y:S04]  /*1080*/  STG.E.U16 desc[UR38][R12.64], R23 ;  /* 0x000000170c007986 */ /* 0x0041e8000c101526 */
[----:B------:R-:W2:Y:S01]  /*1090*/  LDG.E.U16 R25, desc[UR38][R14.64+0x2] ;  /* 0x000002260e197981 */ /* 0x000ea2000c1e1500 */
[----:B------:R-:W-:-:S05]  /*10a0*/  VIADD R18, R10, 0x2 ;  /* 0x000000020a127836 */ /* 0x000fca0000000000 */
[----:B------:R-:W-:-:S04]  /*10b0*/  IADD3 R24, P2, PT, R19, R18, RZ ;  /* 0x0000001213187210 */ /* 0x000fc80007f5e0ff */
[----:B------:R-:W-:Y:S02]  /*10c0*/  LEA.HI.X.SX32 R18, R18, R11, 0x1, P2 ;  /* 0x0000000b12127211 */ /* 0x000fe400010f0eff */
[----:B------:R-:W-:-:S04]  /*10d0*/  LEA R20, P2, R24, R8, 0x1 ;  /* 0x0000000818147211 */ /* 0x000fc800078408ff */
[----:B------:R-:W-:Y:S01]  /*10e0*/  LEA.HI.X R21, R24, R9, R18, 0x1, P2 ;  /* 0x0000000918157211 */ /* 0x000fe200010f0c12 */
[----:B------:R-:W-:Y:S01]  /*10f0*/  VIADD R18, R10, 0x3 ;  /* 0x000000030a127836 */ /* 0x000fe20000000000 */
[----:B--2---:R1:W-:Y:S04]  /*1100*/  STG.E.U16 desc[UR38][R12.64+0x2], R25 ;  /* 0x000002190c007986 */ /* 0x0043e8000c101526 */
[----:B------:R-:W2:Y:S01]  /*1110*/  LDG.E.U16 R27, desc[UR38][R20.64+0x2] ;  /* 0x00000226141b7981 */ /* 0x000ea2000c1e1500 */
[----:B------:R-:W-:-:S04]  /*1120*/  IADD3 R24, P2, PT, R19, R18, RZ ;  /* 0x0000001213187210 */ /* 0x000fc80007f5e0ff */
[----:B------:R-:W-:Y:S02]  /*1130*/  LEA.HI.X.SX32 R18, R18, R11, 0x1, P2 ;  /* 0x0000000b12127211 */ /* 0x000fe400010f0eff */
[----:B------:R-:W-:-:S04]  /*1140*/  LEA R14, P2, R24, R8, 0x1 ;  /* 0x00000008180e7211 */ /* 0x000fc800078408ff */
[----:B------:R-:W-:Y:S01]  /*1150*/  LEA.HI.X R15, R24, R9, R18, 0x1, P2 ;  /* 0x00000009180f7211 */ /* 0x000fe200010f0c12 */
[----:B------:R-:W-:Y:S01]  /*1160*/  VIADD R18, R10, 0x4 ;  /* 0x000000040a127836 */ /* 0x000fe20000000000 */
[----:B--2---:R2:W-:Y:S04]  /*1170*/  STG.E.U16 desc[UR38][R12.64+0x4], R27 ;  /* 0x0000041b0c007986 */ /* 0x0045e8000c101526 */
[----:B0-----:R-:W3:Y:S01]  /*1180*/  LDG.E.U16 R23, desc[UR38][R14.64+0x2] ;  /* 0x000002260e177981 */ /* 0x001ee2000c1e1500 */
[----:B------:R-:W-:-:S04]  /*1190*/  IADD3 R24, P2, PT, R19, R18, RZ ;  /* 0x0000001213187210 */ /* 0x000fc80007f5e0ff */
[----:B------:R-:W-:Y:S02]  /*11a0*/  LEA.HI.X.SX32 R18, R18, R11, 0x1, P2 ;  /* 0x0000000b12127211 */ /* 0x000fe400010f0eff */
[----:B------:R-:W-:-:S04]  /*11b0*/  LEA R20, P2, R24, R8, 0x1 ;  /* 0x0000000818147211 */ /* 0x000fc800078408ff */
[----:B------:R-:W-:Y:S01]  /*11c0*/  LEA.HI.X R21, R24, R9, R18, 0x1, P2 ;  /* 0x0000000918157211 */ /* 0x000fe200010f0c12 */
[----:B------:R-:W-:Y:S01]  /*11d0*/  VIADD R18, R10, 0x5 ;  /* 0x000000050a127836 */ /* 0x000fe20000000000 */
[----:B---3--:R0:W-:Y:S04]  /*11e0*/  STG.E.U16 desc[UR38][R12.64+0x6], R23 ;  /* 0x000006170c007986 */ /* 0x0081e8000c101526 */
[----:B-1----:R-:W3:Y:S01]  /*11f0*/  LDG.E.U16 R25, desc[UR38][R20.64+0x2] ;  /* 0x0000022614197981 */ /* 0x002ee2000c1e1500 */
[----:B------:R-:W-:-:S04]  /*1200*/  IADD3 R24, P2, PT, R19, R18, RZ ;  /* 0x0000001213187210 */ /* 0x000fc80007f5e0ff */
[----:B------:R-:W-:Y:S02]  /*1210*/  LEA.HI.X.SX32 R18, R18, R11, 0x1, P2 ;  /* 0x0000000b12127211 */ /* 0x000fe400010f0eff */
[----:B------:R-:W-:-:S04]  /*1220*/  LEA R14, P2, R24, R8, 0x1 ;  /* 0x00000008180e7211 */ /* 0x000fc800078408ff */
[----:B------:R-:W-:Y:S01]  /*1230*/  LEA.HI.X R15, R24, R9, R18, 0x1, P2 ;  /* 0x00000009180f7211 */ /* 0x000fe200010f0c12 */
[----:B------:R-:W-:Y:S01]  /*1240*/  VIADD R18, R10, 0x6 ;  /* 0x000000060a127836 */ /* 0x000fe20000000000 */
[----:B---3--:R1:W-:Y:S04]  /*1250*/  STG.E.U16 desc[UR38][R12.64+0x8], R25 ;  /* 0x000008190c007986 */ /* 0x0083e8000c101526 */
[----:B--2---:R-:W2:Y:S01]  /*1260*/  LDG.E.U16 R27, desc[UR38][R14.64+0x2] ;  /* 0x000002260e1b7981 */ /* 0x004ea2000c1e1500 */
[----:B------:R-:W-:-:S04]  /*1270*/  IADD3 R24, P2, PT, R19, R18, RZ ;  /* 0x0000001213187210 */ /* 0x000fc80007f5e0ff */
[----:B------:R-:W-:Y:S02]  /*1280*/  LEA.HI.X.SX32 R18, R18, R11, 0x1, P2 ;  /* 0x0000000b12127211 */ /* 0x000fe400010f0eff */
[----:B------:R-:W-:-:S04]  /*1290*/  LEA R20, P2, R24, R8, 0x1 ;  /* 0x0000000818147211 */ /* 0x000fc800078408ff */
[----:B------:R-:W-:Y:S01]  /*12a0*/  LEA.HI.X R21, R24, R9, R18, 0x1, P2 ;  /* 0x0000000918157211 */ /* 0x000fe200010f0c12 */
[----:B------:R-:W-:Y:S01]  /*12b0*/  VIADD R18, R10, 0x7 ;  /* 0x000000070a127836 */ /* 0x000fe20000000000 */
[----:B--2---:R1:W-:Y:S04]  /*12c0*/  STG.E.U16 desc[UR38][R12.64+0xa], R27 ;  /* 0x00000a1b0c007986 */ /* 0x0043e8000c101526 */
[----:B------:R-:W2:Y:S01]  /*12d0*/  LDG.E.U16 R21, desc[UR38][R20.64+0x2] ;  /* 0x0000022614157981 */ /* 0x000ea2000c1e1500 */
[----:B0-----:R-:W-:-:S04]  /*12e0*/  IADD3 R23, P2, PT, R19, R18, RZ ;  /* 0x0000001213177210 */ /* 0x001fc80007f5e0ff */
[----:B------:R-:W-:Y:S02]  /*12f0*/  LEA.HI.X.SX32 R18, R18, R11, 0x1, P2 ;  /* 0x0000000b12127211 */ /* 0x000fe400010f0eff */
[----:B------:R-:W-:-:S04]  /*1300*/  LEA R14, P2, R23, R8, 0x1 ;  /* 0x00000008170e7211 */ /* 0x000fc800078408ff */
[----:B------:R-:W-:Y:S01]  /*1310*/  LEA.HI.X R15, R23, R9, R18, 0x1, P2 ;  /* 0x00000009170f7211 */ /* 0x000fe200010f0c12 */
[----:B--2---:R1:W-:Y:S05]  /*1320*/  STG.E.U16 desc[UR38][R12.64+0xc], R21 ;  /* 0x00000c150c007986 */ /* 0x0043ea000c101526 */
[----:B------:R-:W2:Y:S01]  /*1330*/  LDG.E.U16 R15, desc[UR38][R14.64+0x2] ;  /* 0x000002260e0f7981 */ /* 0x000ea2000c1e1500 */
[----:B------:R-:W-:-:S03]  /*1340*/  VIADD R10, R10, 0x8 ;  /* 0x000000080a0a7836 */ /* 0x000fc60000000000 */
[----:B--2---:R1:W-:Y:S04]  /*1350*/  STG.E.U16 desc[UR38][R12.64+0xe], R15 ;  /* 0x00000e0f0c007986 */ /* 0x0043e8000c101526 */
.L_x_15:
[----:B------:R-:W-:Y:S05]  /*1360*/  @!P1 BRA `(.L_x_14) ;  /* 0x0000000000e89947 */ /* 0x000fea0003800000 */
[----:B------:R-:W-:Y:S02]  /*1370*/  ISETP.GE.U32.AND P2, PT, R16, 0x4, PT ;  /* 0x000000041000780c */ /* 0x000fe40003f46070 */
[----:B------:R-:W-:-:S04]  /*1380*/  LOP3.LUT R11, R0, 0x3, RZ, 0xc0, !PT ;  /* 0x00000003000b7812 */ /* 0x000fc800078ec0ff */
[----:B------:R-:W-:-:S07]  /*1390*/  ISETP.NE.AND P1, PT, R11, RZ, PT ;  /* 0x000000ff0b00720c */ /* 0x000fce0003f25270 */
[----:B------:R-:W-:Y:S06]  /*13a0*/  @!P2 BRA `(.L_x_16) ;  /* 0x000000000078a947 */ /* 0x000fec0003800000 */
[----:B0-----:R-:W-:Y:S02]  /*13b0*/  SHF.R.S32.HI R23, RZ, 0x1f, R19 ;  /* 0x0000001fff177819 */ /* 0x001fe40000011413 */
[----:B-1----:R-:W-:-:S04]  /*13c0*/  IADD3 R13, P2, PT, R19, R10, RZ ;  /* 0x0000000a130d7210 */ /* 0x002fc80007f5e0ff */
[----:B------:R-:W-:Y:S02]  /*13d0*/  LEA.HI.X.SX32 R12, R10, R23, 0x1, P2 ;  /* 0x000000170a0c7211 */ /* 0x000fe400010f0eff */
[----:B------:R-:W-:-:S04]  /*13e0*/  LEA R20, P2, R13, R8, 0x1 ;  /* 0x000000080d147211 */ /* 0x000fc800078408ff */
[----:B------:R-:W-:-:S05]  /*13f0*/  LEA.HI.X R21, R13, R9, R12, 0x1, P2 ;  /* 0x000000090d157211 */ /* 0x000fca00010f0c0c */
[----:B------:R-:W2:Y:S01]  /*1400*/  LDG.E.U16 R25, desc[UR38][R20.64+0x2] ;  /* 0x0000022614197981 */ /* 0x000ea2000c1e1500 */
[----:B------:R-:W-:-:S05]  /*1410*/  VIADD R12, R10, 0x1 ;  /* 0x000000010a0c7836 */ /* 0x000fca0000000000 */
[----:B------:R-:W-:-:S04]  /*1420*/  IADD3 R13, P2, PT, R19, R12, RZ ;  /* 0x0000000c130d7210 */ /* 0x000fc80007f5e0ff */
[----:B------:R-:W-:Y:S02]  /*1430*/  LEA.HI.X.SX32 R12, R12, R23, 0x1, P2 ;  /* 0x000000170c0c7211 */ /* 0x000fe400010f0eff */
[----:B------:R-:W-:-:S04]  /*1440*/  LEA R14, P2, R13, R8, 0x1 ;  /* 0x000000080d0e7211 */ /* 0x000fc800078408ff */
[----:B------:R-:W-:Y:S01]  /*1450*/  LEA.HI.X R15, R13, R9, R12, 0x1, P2 ;  /* 0x000000090d0f7211 */ /* 0x000fe200010f0c0c */
[----:B------:R-:W-:-:S05]  /*1460*/  IMAD.WIDE.U32 R12, R10, 0x2, R2 ;  /* 0x000000020a0c7825 */ /* 0x000fca00078e0002 */
[----:B--2---:R2:W-:Y:S04]  /*1470*/  STG.E.U16 desc[UR38][R12.64], R25 ;  /* 0x000000190c007986 */ /* 0x0045e8000c101526 */
[----:B------:R-:W3:Y:S01]  /*1480*/  LDG.E.U16 R27, desc[UR38][R14.64+0x2] ;  /* 0x000002260e1b7981 */ /* 0x000ee2000c1e1500 */
[----:B------:R-:W-:-:S05]  /*1490*/  VIADD R16, R10, 0x2 ;  /* 0x000000020a107836 */ /* 0x000fca0000000000 */
[----:B------:R-:W-:-:S04]  /*14a0*/  IADD3 R18, P2, PT, R19, R16, RZ ;  /* 0x0000001013127210 */ /* 0x000fc80007f5e0ff */
[----:B------:R-:W-:Y:S02]  /*14b0*/  LEA.HI.X.SX32 R16, R16, R23, 0x1, P2 ;  /* 0x0000001710107211 */ /* 0x000fe400010f0eff */
[----:B------:R-:W-:-:S04]  /*14c0*/  LEA R20, P2, R18, R8, 0x1 ;  /* 0x0000000812147211 */ /* 0x000fc800078408ff */
[----:B------:R-:W-:Y:S01]  /*14d0*/  LEA.HI.X R21, R18, R9, R16, 0x1, P2 ;  /* 0x0000000912157211 */ /* 0x000fe200010f0c10 */
[----:B---3--:R2:W-:Y:S05]  /*14e0*/  STG.E.U16 desc[UR38][R12.64+0x2], R27 ;  /* 0x0000021b0c007986 */ /* 0x0085ea000c101526 */
[----:B------:R-:W3:Y:S01]  /*14f0*/  LDG.E.U16 R21, desc[UR38][R20.64+0x2] ;  /* 0x0000022614157981 */ /* 0x000ee2000c1e1500 */
[----:B------:R-:W-:-:S04]  /*1500*/  IADD3 R16, PT, PT, R10, 0x3, RZ ;  /* 0x000000030a107810 */ /* 0x000fc80007ffe0ff */
[----:B------:R-:W-:-:S04]  /*1510*/  IADD3 R18, P2, PT, R19, R16, RZ ;  /* 0x0000001013127210 */ /* 0x000fc80007f5e0ff */
[----:B------:R-:W-:Y:S02]  /*1520*/  LEA.HI.X.SX32 R16, R16, R23, 0x1, P2 ;  /* 0x0000001710107211 */ /* 0x000fe400010f0eff */
[----:B------:R-:W-:-:S04]  /*1530*/  LEA R14, P2, R18, R8, 0x1 ;  /* 0x00000008120e7211 */ /* 0x000fc800078408ff */
[----:B------:R-:W-:Y:S01]  /*1540*/  LEA.HI.X R15, R18, R9, R16, 0x1, P2 ;  /* 0x00000009120f7211 */ /* 0x000fe200010f0c10 */
[----:B---3--:R2:W-:Y:S05]  /*1550*/  STG.E.U16 desc[UR38][R12.64+0x4], R21 ;  /* 0x000004150c007986 */ /* 0x0085ea000c101526 */
[----:B------:R-:W3:Y:S01]  /*1560*/  LDG.E.U16 R15, desc[UR38][R14.64+0x2] ;  /* 0x000002260e0f7981 */ /* 0x000ee2000c1e1500 */
[----:B------:R-:W-:-:S03]  /*1570*/  VIADD R10, R10, 0x4 ;  /* 0x000000040a0a7836 */ /* 0x000fc60000000000 */
[----:B---3--:R2:W-:Y:S04]  /*1580*/  STG.E.U16 desc[UR38][R12.64+0x6], R15 ;  /* 0x0000060f0c007986 */ /* 0x0085e8000c101526 */
.L_x_16:
[----:B------:R-:W-:Y:S05]  /*1590*/  @!P1 BRA `(.L_x_14) ;  /* 0x00000000005c9947 */ /* 0x000fea0003800000 */
[----:B012---:R-:W-:Y:S01]  /*15a0*/  IADD3 R15, P2, PT, R19, R10, RZ ;  /* 0x0000000a130f7210 */ /* 0x007fe20007f5e0ff */
[----:B------:R-:W-:-:S03]  /*15b0*/  IMAD.WIDE.U32 R12, R10, 0x2, R4 ;  /* 0x000000020a0c7825 */ /* 0x000fc600078e0004 */
[-C--:B------:R-:W-:Y:S01]  /*15c0*/  LEA R14, P1, R15, R8.reuse, 0x1 ;  /* 0x000000080f0e7211 */ /* 0x080fe200078208ff */
[----:B------:R-:W-:Y:S01]  /*15d0*/  IMAD.MOV R11, RZ, RZ, -R11 ;  /* 0x000000ffff0b7224 */ /* 0x000fe200078e0a0b */
[----:B------:R-:W-:Y:S02]  /*15e0*/  LEA.HI.X.SX32 R16, R19, RZ, 0x1, P2 ;  /* 0x000000ff13107211 */ /* 0x000fe400010f0eff */
[----:B------:R-:W-:Y:S02]  /*15f0*/  IADD3 R10, P3, PT, R12, R8, RZ ;  /* 0x000000080c0a7210 */ /* 0x000fe40007f7e0ff */
[----:B------:R-:W-:Y:S02]  /*1600*/  IADD3 R12, P2, PT, R14, 0x2, RZ ;  /* 0x000000020e0c7810 */ /* 0x000fe40007f5e0ff */
[----:B------:R-:W-:Y:S01]  /*1610*/  LEA.HI.X R19, R15, R9, R16, 0x1, P1 ;  /* 0x000000090f137211 */ /* 0x000fe200008f0c10 */
[----:B------:R-:W-:-:S04]  /*1620*/  IMAD.X R15, R13, 0x1, R9, P3 ;  /* 0x000000010d0f7824 */ /* 0x000fc800018e0609 */
[----:B------:R-:W-:-:S07]  /*1630*/  IMAD.X R19, RZ, RZ, R19, P2 ;  /* 0x000000ffff137224 */ /* 0x000fce00010e0613 */
.L_x_17:
[----:B---3--:R-:W-:Y:S02]  /*1640*/  IMAD.MOV.U32 R8, RZ, RZ, R12 ;  /* 0x000000ffff087224 */ /* 0x008fe400078e000c */
[----:B------:R-:W-:-:S05]  /*1650*/  IMAD.MOV.U32 R9, RZ, RZ, R19 ;  /* 0x000000ffff097224 */ /* 0x000fca00078e0013 */
[----:B------:R0:W2:Y:S01]  /*1660*/  LDG.E.U16 R13, desc[UR38][R8.64] ;  /* 0x00000026080d7981 */ /* 0x0000a2000c1e1500 */
[----:B------:R-:W-:Y:S01]  /*1670*/  VIADD R11, R11, 0x1 ;  /* 0x000000010b0b7836 */ /* 0x000fe20000000000 */
[----:B------:R-:W-:-:S04]  /*1680*/  IADD3 R12, P2, PT, R12, 0x2, RZ ;  /* 0x000000020c0c7810 */ /* 0x000fc80007f5e0ff */
[----:B------:R-:W-:Y:S01]  /*1690*/  ISETP.NE.AND P1, PT, R11, RZ, PT ;  /* 0x000000ff0b00720c */ /* 0x000fe20003f25270 */
[----:B------:R-:W-:Y:S02]  /*16a0*/  IMAD.X R19, RZ, RZ, R19, P2 ;  /* 0x000000ffff137224 */ /* 0x000fe400010e0613 */
[----:B0-----:R-:W-:Y:S01]  /*16b0*/  IMAD.MOV.U32 R8, RZ, RZ, R10 ;  /* 0x000000ffff087224 */ /* 0x001fe200078e000a */
[----:B------:R-:W-:Y:S01]  /*16c0*/  IADD3 R10, P3, PT, R10, 0x2, RZ ;  /* 0x000000020a0a7810 */ /* 0x000fe20007f7e0ff */
[----:B------:R-:W-:-:S04]  /*16d0*/  IMAD.MOV.U32 R9, RZ, RZ, R15 ;  /* 0x000000ffff097224 */ /* 0x000fc800078e000f */
[----:B------:R-:W-:Y:S01]  /*16e0*/  IMAD.X R15, RZ, RZ, R15, P3 ;  /* 0x000000ffff0f7224 */ /* 0x000fe200018e060f */
[----:B--2---:R3:W-:Y:S03]  /*16f0*/  STG.E.U16 desc[UR38][R8.64], R13 ;  /* 0x0000000d08007986 */ /* 0x0047e6000c101526 */
[----:B------:R-:W-:Y:S05]  /*1700*/  @P1 BRA `(.L_x_17) ;  /* 0xfffffffc00cc1947 */ /* 0x000fea000383ffff */
.L_x_14:
[----:B------:R-:W-:Y:S05]  /*1710*/  BSYNC.RECONVERGENT B0 ;  /* 0x0000000000007941 */ /* 0x000fea0003800200 */
.L_x_11:
[----:B------:R-:W4:Y:S01]  /*1720*/  LDCU.64 UR4, c[0x0][0x380] ;  /* 0x00007000ff0477ac */ /* 0x000f220008000a00 */
[----:B------:R-:W-:Y:S01]  /*1730*/  ISETP.GT.U32.OR P0, PT, R7, -0x80000000, !P0 ;  /* 0x800000000700780c */ /* 0x000fe20004704470 */
[----:B-123--:R-:W-:Y:S02]  /*1740*/  IMAD.MOV.U32 R13, RZ, RZ, RZ ;  /* 0x000000ffff0d7224 */ /* 0x00efe400078e00ff */
[----:B------:R-:W-:Y:S01]  /*1750*/  IMAD.MOV.U32 R11, RZ, RZ, RZ ;  /* 0x000000ffff0b7224 */ /* 0x000fe200078e00ff */
[----:B----4-:R-:W-:Y:S01]  /*1760*/  MOV R8, UR4 ;  /* 0x0000000400087c02 */ /* 0x010fe20008000f00 */
[----:B------:R-:W-:-:S04]  /*1770*/  IMAD.U32 R9, RZ, RZ, UR5 ;  /* 0x00000005ff097e24 */ /* 0x000fc8000f8e00ff */
[----:B------:R-:W-:-:S04]  /*1780*/  IMAD.WIDE R6, R6, 0x2, R8 ;  /* 0x0000000206067825 */ /* 0x000fc800078e0208 */
[----:B------:R-:W-:Y:S05]  /*1790*/  @P0 BRA `(.L_x_18) ;  /* 0x0000000000640947 */ /* 0x000fea0003800000 */
[----:B------:R-:W-:Y:S01]  /*17a0*/  BSSY.RECONVERGENT B0, `(.L_x_18) ;  /* 0x0000018000007945 */ /* 0x000fe20003800200 */
[----:B------:R-:W-:Y:S02]  /*17b0*/  IMAD.MOV.U32 R11, RZ, RZ, RZ ;  /* 0x000000ffff0b7224 */ /* 0x000fe400078e00ff */
[----:B------:R-:W-:-:S07]  /*17c0*/  IMAD.MOV.U32 R13, RZ, RZ, RZ ;  /* 0x000000ffff0d7224 */ /* 0x000fce00078e00ff */
.L_x_19:
[----:B0-----:R-:W-:-:S04]  /*17d0*/  IMAD.WIDE R14, R13, 0x2, R6 ;  /* 0x000000020d0e7825 */ /* 0x001fc800078e0206 */
[----:B------:R-:W-:Y:S02]  /*17e0*/  IMAD.WIDE R18, R11, 0x2, R2 ;  /* 0x000000020b127825 */ /* 0x000fe400078e0202 */
[----:B------:R-:W2:Y:S04]  /*17f0*/  LDG.E.U16 R15, desc[UR38][R14.64] ;  /* 0x000000260e0f7981 */ /* 0x000ea8000c1e1500 */
[----:B------:R-:W3:Y:S01]  /*1800*/  LDG.E.U16 R19, desc[UR38][R18.64] ;  /* 0x0000002612137981 */ /* 0x000ee2000c1e1500 */
[----:B--2---:R-:W-:Y:S02]  /*1810*/  PRMT R9, R15, 0x9910, RZ ;  /* 0x000099100f097816 */ /* 0x004fe400000000ff */
[----:B---3--:R-:W-:-:S04]  /*1820*/  PRMT R8, R19, 0x9910, RZ ;  /* 0x0000991013087816 */ /* 0x008fc800000000ff */
[----:B------:R-:W-:-:S13]  /*1830*/  ISETP.GT.AND P0, PT, R9, R8, PT ;  /* 0x000000080900720c */ /* 0x000fda0003f04270 */
[----:B------:R-:W-:Y:S02]  /*1840*/  @!P0 IMAD.U32 R8, RZ, RZ, UR36 ;  /* 0x00000024ff088e24 */ /* 0x000fe4000f8e00ff */
[----:B------:R-:W-:Y:S02]  /*1850*/  @!P0 IMAD.U32 R9, RZ, RZ, UR37 ;  /* 0x00000025ff098e24 */ /* 0x000fe4000f8e00ff */
[----:B------:R-:W-:Y:S02]  /*1860*/  @!P0 VIADD R13, R13, 0x1 ;  /* 0x000000010d0d8836 */ /* 0x000fe40000000000 */
[----:B------:R-:W-:-:S03]  /*1870*/  @!P0 IMAD.WIDE R20, R17, 0x2, R8 ;  /* 0x0000000211148825 */ /* 0x000fc600078e0208 */
[----:B------:R-:W-:Y:S01]  /*1880*/  ISETP.LE.AND P1, PT, R13, R22, PT ;  /* 0x000000160d00720c */ /* 0x000fe20003f23270 */
[----:B------:R-:W-:Y:S01]  /*1890*/  @P0 IMAD.U32 R8, RZ, RZ, UR36 ;  /* 0x00000024ff080e24 */ /* 0x000fe2000f8e00ff */
[----:B------:R1:W-:Y:S01]  /*18a0*/  @!P0 STG.E.U16 desc[UR38][R20.64], R15 ;  /* 0x0000000f14008986 */ /* 0x0003e2000c101526 */
[----:B------:R-:W-:Y:S02]  /*18b0*/  @P0 IMAD.U32 R9, RZ, RZ, UR37 ;  /* 0x00000025ff090e24 */ /* 0x000fe4000f8e00ff */
[----:B------:R-:W-:Y:S02]  /*18c0*/  @P0 VIADD R11, R11, 0x1 ;  /* 0x000000010b0b0836 */ /* 0x000fe40000000000 */
[C---:B------:R-:W-:Y:S01]  /*18d0*/  @P0 IMAD.WIDE R24, R17.reuse, 0x2, R8 ;  /* 0x0000000211180825 */ /* 0x040fe200078e0208 */
[----:B------:R-:W-:-:S04]  /*18e0*/  IADD3 R17, PT, PT, R17, 0x1, RZ ;  /* 0x0000000111117810 */ /* 0x000fc80007ffe0ff */
[----:B------:R1:W-:Y:S01]  /*18f0*/  @P0 STG.E.U16 desc[UR38][R24.64], R19 ;  /* 0x0000001318000986 */ /* 0x0003e2000c101526 */
[----:B------:R-:W-:-:S13]  /*1900*/  ISETP.GE.AND P0, PT, R11, R0, PT ;  /* 0x000000000b00720c */ /* 0x000fda0003f06270 */
[----:B-1----:R-:W-:Y:S05]  /*1910*/  @!P0 BRA P1, `(.L_x_19) ;  /* 0xfffffffc00ac8947 */ /* 0x002fea000083ffff */
[----:B------:R-:W-:Y:S05]  /*1920*/  BSYNC.RECONVERGENT B0 ;  /* 0x0000000000007941 */ /* 0x000fea0003800200 */
.L_x_18:
[----:B------:R-:W-:Y:S01]  /*1930*/  ISETP.GE.AND P0, PT, R22, R13, PT ;  /* 0x0000000d1600720c */ /* 0x000fe20003f06270 */
[----:B------:R-:W-:-:S12]  /*1940*/  BSSY.RECONVERGENT B0, `(.L_x_20) ;  /* 0x0000029000007945 */ /* 0x000fd80003800200 */
[----:B------:R-:W-:Y:S05]  /*1950*/  @!P0 BRA `(.L_x_21) ;  /* 0x00000000009c8947 */ /* 0x000fea0003800000 */
[----:B------:R-:W-:Y:S01]  /*1960*/  IMAD.IADD R12, R22, 0x1, -R13 ;  /* 0x00000001160c7824 */ /* 0x000fe200078e0a0d */
[----:B------:R-:W-:Y:S03]  /*1970*/  BSSY.RECONVERGENT B1, `(.L_x_22) ;  /* 0x000000f000017945 */ /* 0x000fe60003800200 */
[C---:B------:R-:W-:Y:S01]  /*1980*/  VIADD R10, R12.reuse, 0x1 ;  /* 0x000000010c0a7836 */ /* 0x040fe20000000000 */
[----:B------:R-:W-:-:S04]  /*1990*/  ISETP.GE.U32.AND P1, PT, R12, 0x3, PT ;  /* 0x000000030c00780c */ /* 0x000fc80003f26070 */
[----:B------:R-:W-:-:S13]  /*19a0*/  LOP3.LUT P0, R10, R10, 0x3, RZ, 0xc0, !PT ;  /* 0x000000030a0a7812 */ /* 0x000fda000780c0ff */
[----:B------:R-:W-:Y:S05]  /*19b0*/  @!P0 BRA `(.L_x_23) ;  /* 0x0000000000288947 */ /* 0x000fea0003800000 */
[----:B------:R-:W-:-:S07]  /*19c0*/  IMAD.MOV R10, RZ, RZ, -R10 ;  /* 0x000000ffff0a7224 */ /* 0x000fce00078e0a0a */
.L_x_24:
[----:B-1----:R-:W-:-:S06]  /*19d0*/  IMAD.WIDE R18, R13, 0x2, R6 ;  /* 0x000000020d127825 */ /* 0x002fcc00078e0206 */
[----:B------:R-:W2:Y:S01]  /*19e0*/  LDG.E.U16 R19, desc[UR38][R18.64] ;  /* 0x0000002612137981 */ /* 0x000ea2000c1e1500 */
[----:B0-----:R-:W-:-:S04]  /*19f0*/  IMAD.WIDE R14, R17, 0x2, R8 ;  /* 0x00000002110e7825 */ /* 0x001fc800078e0208 */
[----:B------:R-:W-:Y:S02]  /*1a00*/  VIADD R10, R10, 0x1 ;  /* 0x000000010a0a7836 */ /* 0x000fe40000000000 */
[----:B------:R-:W-:Y:S02]  /*1a10*/  VIADD R13, R13, 0x1 ;  /* 0x000000010d0d7836 */ /* 0x000fe40000000000 */
[----:B------:R-:W-:Y:S01]  /*1a20*/  VIADD R17, R17, 0x1 ;  /* 0x0000000111117836 */ /* 0x000fe20000000000 */
[----:B------:R-:W-:Y:S01]  /*1a30*/  ISETP.NE.AND P0, PT, R10, RZ, PT ;  /* 0x000000ff0a00720c */ /* 0x000fe20003f05270 */
[----:B--2---:R1:W-:-:S12]  /*1a40*/  STG.E.U16 desc[UR38][R14.64], R19 ;  /* 0x000000130e007986 */ /* 0x0043d8000c101526 */
[----:B------:R-:W-:Y:S05]  /*1a50*/  @P0 BRA `(.L_x_24) ;  /* 0xfffffffc00dc0947 */ /* 0x000fea000383ffff */
.L_x_23:
[----:B------:R-:W-:Y:S05]  /*1a60*/  BSYNC.RECONVERGENT B1 ;  /* 0x0000000000017941 */ /* 0x000fea0003800200 */
.L_x_22:
[----:B------:R-:W-:Y:S05]  /*1a70*/  @!P1 BRA `(.L_x_21) ;  /* 0x0000000000549947 */ /* 0x000fea0003800000 */
[----:B01----:R-:W0:Y:S01]  /*1a80*/  LDC.64 R14, c[0x0][0x380] ;  /* 0x0000e000ff0e7b82 */ /* 0x003e220000000a00 */
[C---:B------:R-:W-:Y:S02]  /*1a90*/  IMAD.IADD R10, R13.reuse, 0x1, -R22 ;  /* 0x000000010d0a7824 */ /* 0x040fe400078e0a16 */
[----:B------:R-:W-:Y:S01]  /*1aa0*/  VIADD R16, R13, 0xffffffff ;  /* 0xffffffff0d107836 */ /* 0x000fe20000000000 */
[----:B0-----:R-:W-:-:S05]  /*1ab0*/  IADD3 R12, P0, PT, R14, 0x4, RZ ;  /* 0x000000040e0c7810 */ /* 0x001fca0007f1e0ff */
[----:B------:R-:W-:-:S08]  /*1ac0*/  IMAD.X R13, RZ, RZ, R15, P0 ;  /* 0x000000ffff0d7224 */ /* 0x000fd000000e060f */
.L_x_25:
[----:B------:R-:W-:-:S04]  /*1ad0*/  VIADD R19, R16, 0x1 ;  /* 0x0000000110137836 */ /* 0x000fc80000000000 */
[----:B------:R-:W-:-:S05]  /*1ae0*/  IMAD.WIDE R18, R19, 0x2, R6 ;  /* 0x0000000213127825 */ /* 0x000fca00078e0206 */
[----:B--2---:R-:W2:Y:S01]  /*1af0*/  LDG.E.U16 R21, desc[UR38][R18.64] ;  /* 0x0000002612157981 */ /* 0x004ea2000c1e1500 */
[----:B------:R-:W-:-:S05]  /*1b00*/  IMAD.WIDE R14, R17, 0x2, R12 ;  /* 0x00000002110e7825 */ /* 0x000fca00078e020c */
[----:B--2---:R2:W-:Y:S04]  /*1b10*/  STG.E.U16 desc[UR38][R14.64+-0x4], R21 ;  /* 0xfffffc150e007986 */ /* 0x0045e8000c101526 */
[----:B------:R-:W3:Y:S04]  /*1b20*/  LDG.E.U16 R23, desc[UR38][R18.64+0x2] ;  /* 0x0000022612177981 */ /* 0x000ee8000c1e1500 */
[----:B---3--:R2:W-:Y:S04]  /*1b30*/  STG.E.U16 desc[UR38][R14.64+-0x2], R23 ;  /* 0xfffffe170e007986 */ /* 0x0085e8000c101526 */
[----:B------:R-:W3:Y:S04]  /*1b40*/  LDG.E.U16 R25, desc[UR38][R18.64+0x4] ;  /* 0x0000042612197981 */ /* 0x000ee8000c1e1500 */
[----:B---3--:R2:W-:Y:S04]  /*1b50*/  STG.E.U16 desc[UR38][R14.64], R25 ;  /* 0x000000190e007986 */ /* 0x0085e8000c101526 */
[----:B------:R-:W3:Y:S01]  /*1b60*/  LDG.E.U16 R27, desc[UR38][R18.64+0x6] ;  /* 0x00000626121b7981 */ /* 0x000ee2000c1e1500 */
[----:B------:R-:W-:Y:S01]  /*1b70*/  VIADD R10, R10, 0x4 ;  /* 0x000000040a0a7836 */ /* 0x000fe20000000000 */
[----:B------:R-:W-:Y:S01]  /*1b80*/  IADD3 R16, PT, PT, R16, 0x4, RZ ;  /* 0x0000000410107810 */ /* 0x000fe20007ffe0ff */
[----:B------:R-:W-:-:S03]  /*1b90*/  VIADD R17, R17, 0x4 ;  /* 0x0000000411117836 */ /* 0x000fc60000000000 */
[----:B------:R-:W-:Y:S01]  /*1ba0*/  ISETP.NE.AND P0, PT, R10, 0x1, PT ;  /* 0x000000010a00780c */ /* 0x000fe20003f05270 */
[----:B---3--:R2:W-:-:S12]  /*1bb0*/  STG.E.U16 desc[UR38][R14.64+0x2], R27 ;  /* 0x0000021b0e007986 */ /* 0x0085d8000c101526 */
[----:B------:R-:W-:Y:S05]  /*1bc0*/  @P0 BRA `(.L_x_25) ;  /* 0xfffffffc00c00947 */ /* 0x000fea000383ffff */
.L_x_21:
[----:B------:R-:W-:Y:S05]  /*1bd0*/  BSYNC.RECONVERGENT B0 ;  /* 0x0000000000007941 */ /* 0x000fea0003800200 */
.L_x_20:
[----:B------:R-:W-:-:S13]  /*1be0*/  ISETP.GE.AND P0, PT, R11, R0, PT ;  /* 0x000000000b00720c */ /* 0x000fda0003f06270 */
[----:B------:R-:W-:Y:S05]  /*1bf0*/  @P0 EXIT ;  /* 0x000000000000094d */ /* 0x000fea0003800000 */
[----:B------:R-:W3:Y:S01]  /*1c00*/  LDCU UR4, c[0x0][0x388] ;  /* 0x00007100ff0477ac */ /* 0x000ee20008000800 */
[----:B------:R-:W-:Y:S01]  /*1c10*/  LOP3.LUT R7, RZ, R11, RZ, 0x33, !PT ;  /* 0x0000000bff077212 */ /* 0x000fe200078e33ff */
[----:B------:R-:W-:Y:S03]  /*1c20*/  BSSY.RECONVERGENT B0, `(.L_x_26) ;  /* 0x0000011000007945 */ /* 0x000fe60003800200 */
[----:B---3--:R-:W-:Y:S02]  /*1c30*/  IADD3 R7, PT, PT, -R22, UR4, R7 ;  /* 0x0000000416077c10 */ /* 0x008fe4000fffe107 */
[----:B------:R-:W-:Y:S02]  /*1c40*/  IADD3 R6, PT, PT, -R11, UR4, -R22 ;  /* 0x000000040b067c10 */ /* 0x000fe4000fffe916 */
[----:B------:R-:W-:-:S03]  /*1c50*/  LOP3.LUT P0, R7, R7, 0x3, RZ, 0xc0, !PT ;  /* 0x0000000307077812 */ /* 0x000fc6000780c0ff */
[----:B------:R-:W-:-:S05]  /*1c60*/  VIADD R6, R6, 0xfffffffe ;  /* 0xfffffffe06067836 */ /* 0x000fca0000000000 */
[----:B------:R-:W-:-:S05]  /*1c70*/  ISETP.GE.U32.AND P1, PT, R6, 0x3, PT ;  /* 0x000000030600780c */ /* 0x000fca0003f26070 */
[----:B------:R-:W-:Y:S08]  /*1c80*/  @!P0 BRA `(.L_x_27) ;  /* 0x0000000000288947 */ /* 0x000ff00003800000 */
[----:B------:R-:W-:-:S07]  /*1c90*/  IMAD.MOV R10, RZ, RZ, -R7 ;  /* 0x000000ffff0a7224 */ /* 0x000fce00078e0a07 */
.L_x_28:
[----:B---3--:R-:W-:-:S06]  /*1ca0*/  IMAD.WIDE R6, R11, 0x2, R2 ;  /* 0x000000020b067825 */ /* 0x008fcc00078e0202 */
[----:B------:R-:W3:Y:S01]  /*1cb0*/  LDG.E.U16 R7, desc[UR38][R6.64] ;  /* 0x0000002606077981 */ /* 0x000ee2000c1e1500 */
[----:B------:R-:W-:-:S04]  /*1cc0*/  IMAD.WIDE R12, R17, 0x2, R8 ;  /* 0x00000002110c7825 */ /* 0x000fc800078e0208 */
[----:B------:R-:W-:Y:S02]  /*1cd0*/  VIADD R10, R10, 0x1 ;  /* 0x000000010a0a7836 */ /* 0x000fe40000000000 */
[----:B------:R-:W-:Y:S02]  /*1ce0*/  VIADD R11, R11, 0x1 ;  /* 0x000000010b0b7836 */ /* 0x000fe40000000000 */
[----:B------:R-:W-:Y:S01]  /*1cf0*/  VIADD R17, R17, 0x1 ;  /* 0x0000000111117836 */ /* 0x000fe20000000000 */
[----:B------:R-:W-:Y:S01]  /*1d00*/  ISETP.NE.AND P0, PT, R10, RZ, PT ;  /* 0x000000ff0a00720c */ /* 0x000fe20003f05270 */
[----:B---3--:R3:W-:-:S12]  /*1d10*/  STG.E.U16 desc[UR38][R12.64], R7 ;  /* 0x000000070c007986 */ /* 0x0087d8000c101526 */
[----:B------:R-:W-:Y:S05]  /*1d20*/  @P0 BRA `(.L_x_28) ;  /* 0xfffffffc00dc0947 */ /* 0x000fea000383ffff */
.L_x_27:
[----:B------:R-:W-:Y:S05]  /*1d30*/  BSYNC.RECONVERGENT B0 ;  /* 0x0000000000007941 */ /* 0x000fea0003800200 */
.L_x_26:
[----:B------:R-:W-:Y:S05]  /*1d40*/  @!P1 EXIT ;  /* 0x000000000000994d */ /* 0x000fea0003800000 */
[----:B---3--:R-:W3:Y:S02]  /*1d50*/  LDC.64 R6, c[0x0][0x380] ;  /* 0x0000e000ff067b82 */ /* 0x008ee40000000a00 */
[----:B---3--:R-:W-:-:S04]  /*1d60*/  IADD3 R6, P1, PT, R6, 0x4, RZ ;  /* 0x0000000406067810 */ /* 0x008fc80007f3e0ff */
[----:B------:R-:W-:Y:S01]  /*1d70*/  IADD3 R4, P0, PT, R4, R6, RZ ;  /* 0x0000000604047210 */ /* 0x000fe20007f1e0ff */
[----:B------:R-:W-:-:S04]  /*1d80*/  IMAD.X R7, RZ, RZ, R7, P1 ;  /* 0x000000ffff077224 */ /* 0x000fc800008e0607 */
[----:B------:R-:W-:-:S08]  /*1d90*/  IMAD.X R5, R5, 0x1, R7, P0 ;  /* 0x0000000105057824 */ /* 0x000fd000000e0607 */
.L_x_29:
[----:B------:R-:W-:-:S05]  /*1da0*/  IMAD.WIDE R2, R11, 0x2, R4 ;  /* 0x000000020b027825 */ /* 0x000fca00078e0204 */
[----:B---3--:R-:W3:Y:S01]  /*1db0*/  LDG.E.U16 R13, desc[UR38][R2.64+-0x4] ;  /* 0xfffffc26020d7981 */ /* 0x008ee2000c1e1500 */
[----:B------:R-:W-:-:S05]  /*1dc0*/  IMAD.WIDE R8, R17, 0x2, R6 ;  /* 0x0000000211087825 */ /* 0x000fca00078e0206 */
[----:B---3--:R3:W-:Y:S04]  /*1dd0*/  STG.E.U16 desc[UR38][R8.64+-0x4], R13 ;  /* 0xfffffc0d08007986 */ /* 0x0087e8000c101526 */
[----:B012---:R-:W2:Y:S04]  /*1de0*/  LDG.E.U16 R15, desc[UR38][R2.64+-0x2] ;  /* 0xfffffe26020f7981 */ /* 0x007ea8000c1e1500 */
[----:B--2---:R3:W-:Y:S04]  /*1df0*/  STG.E.U16 desc[UR38][R8.64+-0x2], R15 ;  /* 0xfffffe0f08007986 */ /* 0x0047e8000c101526 */
[----:B------:R-:W2:Y:S04]  /*1e00*/  LDG.E.U16 R19, desc[UR38][R2.64] ;  /* 0x0000002602137981 */ /* 0x000ea8000c1e1500 */
[----:B--2---:R3:W-:Y:S04]  /*1e10*/  STG.E.U16 desc[UR38][R8.64], R19 ;  /* 0x0000001308007986 */ /* 0x0047e8000c101526 */
[----:B------:R-:W2:Y:S01]  /*1e20*/  LDG.E.U16 R21, desc[UR38][R2.64+0x2] ;  /* 0x0000022602157981 */ /* 0x000ea2000c1e1500 */
[----:B------:R-:W-:-:S02]  /*1e30*/  VIADD R11, R11, 0x4 ;  /* 0x000000040b0b7836 */ /* 0x000fc40000000000 */
[----:B------:R-:W-:-:S03]  /*1e40*/  VIADD R17, R17, 0x4 ;  /* 0x0000000411117836 */ /* 0x000fc60000000000 */
[----:B------:R-:W-:Y:S01]  /*1e50*/  ISETP.GE.AND P0, PT, R11, R0, PT ;  /* 0x000000000b00720c */ /* 0x000fe20003f06270 */
[----:B--2---:R3:W-:-:S12]  /*1e60*/  STG.E.U16 desc[UR38][R8.64+0x2], R21 ;  /* 0x0000021508007986 */ /* 0x0047d8000c101526 */
[----:B------:R-:W-:Y:S05]  /*1e70*/  @!P0 BRA `(.L_x_29) ;  /* 0xfffffffc00c88947 */ /* 0x000fea000383ffff */
[----:B------:R-:W-:Y:S05]  /*1e80*/  EXIT ;  /* 0x000000000000794d */ /* 0x000fea0003800000 */
.L_x_30:
[----:B------:R-:W-:-:S00]  /*1e90*/  BRA `(.L_x_30) ;  /* 0xfffffffc00fc7947 */ /* 0x000fc0000383ffff */
[----:B------:R-:W-:-:S00]  /*1ea0*/  NOP ;  /* 0x0000000000007918 */ /* 0x000fc00000000000 */
        /* <DEDUP_REMOVED lines=13> */
.L_x_31:


//--------------------- .nv.global.init           --------------------------
	.section	.nv.global.init,"aw",@progbits
.nv.global.init:
	.type		$str,@object
	.size		$str,(.L_0 - $str)
$str:
        /*0000*/ 	.byte	0x0a, 0x20, 0x74, 0x68, 0x72, 0x65, 0x61, 0x64, 0x3a, 0x20, 0x25, 0x64, 0x2c, 0x20, 0x3c, 0x25
        /*0010*/ 	.byte	0x64, 0x2c, 0x20, 0x25, 0x64, 0x3e, 0x2c, 0x20, 0x6d, 0x69, 0x64, 0x20, 0x25, 0x64, 0x00
.L_0:


//--------------------- .nv.shared.reserved.0     --------------------------
	.section	.nv.shared.reserved.0,"aw",@nobits
	.weak		__nv_reservedSMEM_offset_0_alias
	.size		__nv_reservedSMEM_offset_0_alias, 0, 64
	.other		__nv_reservedSMEM_offset_0_alias,@"STO_CUDA_RESERVED_SHARED STV_DEFAULT"
__nv_reservedSMEM_offset_0_alias:
	.zero		0
	.zero		64


//--------------------- .nv.constant0._Z11mergeKernelPsiii --------------------------
	.section	.nv.constant0._Z11mergeKernelPsiii,"a",@progbits
	.sectionflags	@""
	.align	4
.nv.constant0._Z11mergeKernelPsiii:
	.zero		916


//--------------------- SYMBOLS --------------------------

	.type		.nv.reservedSmem.offset0,@object
	.size		.nv.reservedSmem.offset0,0x4
	.type		vprintf,@function
